//
// Generated by NVIDIA NVVM Compiler
//
// Compiler Build ID: CL-36424714
// Cuda compilation tools, release 13.0, V13.0.88
// Based on NVVM 20.0.0
//

.version 9.0
.target sm_100
.address_size 64

	// .globl	_Z18softmax_f32_kernelPKfPfif
.shared .align 4 .b8 _ZZ16block_reduce_maxfE6shared[128];
.shared .align 4 .b8 _ZZ24block_reduce_sum_softmaxfE6shared[128];
// _ZZ18softmax_f32_kernelPKfPfifE5s_max has been demoted
// _ZZ18softmax_f32_kernelPKfPfifE5s_sum has been demoted
// _ZZ25softmax_causal_f32_kernelPKfPfiifE5s_max has been demoted
// _ZZ25softmax_causal_f32_kernelPKfPfiifE5s_sum has been demoted

.visible .entry _Z18softmax_f32_kernelPKfPfif(
	.param .u64 .ptr .align 1 _Z18softmax_f32_kernelPKfPfif_param_0,
	.param .u64 .ptr .align 1 _Z18softmax_f32_kernelPKfPfif_param_1,
	.param .u32 _Z18softmax_f32_kernelPKfPfif_param_2,
	.param .f32 _Z18softmax_f32_kernelPKfPfif_param_3
)
{
	.reg .pred 	%p<40>;
	.reg .b32 	%r<72>;
	.reg .b32 	%f<88>;
	.reg .b64 	%rd<15>;
	// demoted variable
	.shared .align 4 .f32 _ZZ18softmax_f32_kernelPKfPfifE5s_max;
	// demoted variable
	.shared .align 4 .f32 _ZZ18softmax_f32_kernelPKfPfifE5s_sum;
	ld.param.u64 	%rd3, [_Z18softmax_f32_kernelPKfPfif_param_0];
	ld.param.u64 	%rd4, [_Z18softmax_f32_kernelPKfPfif_param_1];
	ld.param.u32 	%r12, [_Z18softmax_f32_kernelPKfPfif_param_2];
	ld.param.f32 	%f18, [_Z18softmax_f32_kernelPKfPfif_param_3];
	cvta.to.global.u64 	%rd5, %rd3;
	cvta.to.global.u64 	%rd6, %rd4;
	mov.u32 	%r13, %ctaid.x;
	mul.lo.s32 	%r14, %r12, %r13;
	mul.wide.s32 	%rd7, %r14, 4;
	add.s64 	%rd1, %rd5, %rd7;
	add.s64 	%rd2, %rd6, %rd7;
	mov.u32 	%r71, %tid.x;
	setp.ge.s32 	%p2, %r71, %r12;
	mov.f32 	%f82, 0fFF7FFFFF;
	@%p2 bra 	$L__BB0_3;
	mov.f32 	%f82, 0fFF7FFFFF;
	mov.u32 	%r2, %ntid.x;
	mov.u32 	%r69, %r71;
$L__BB0_2:
	mul.wide.s32 	%rd8, %r69, 4;
	add.s64 	%rd9, %rd1, %rd8;
	ld.global.nc.f32 	%f21, [%rd9];
	mul.f32 	%f22, %f18, %f21;
	max.f32 	%f82, %f82, %f22;
	add.s32 	%r69, %r69, %r2;
	setp.lt.s32 	%p3, %r69, %r12;
	@%p3 bra 	$L__BB0_2;
$L__BB0_3:
	and.b32  	%r5, %r71, 31;
	mov.b32 	%r15, %f82;
	shfl.sync.bfly.b32	%r16|%p4, %r15, 16, 31, -1;
	mov.b32 	%f23, %r16;
	max.f32 	%f24, %f82, %f23;
	mov.b32 	%r17, %f24;
	shfl.sync.bfly.b32	%r18|%p5, %r17, 8, 31, -1;
	mov.b32 	%f25, %r18;
	max.f32 	%f26, %f24, %f25;
	mov.b32 	%r19, %f26;
	shfl.sync.bfly.b32	%r20|%p6, %r19, 4, 31, -1;
	mov.b32 	%f27, %r20;
	max.f32 	%f28, %f26, %f27;
	mov.b32 	%r21, %f28;
	shfl.sync.bfly.b32	%r22|%p7, %r21, 2, 31, -1;
	mov.b32 	%f29, %r22;
	max.f32 	%f30, %f28, %f29;
	mov.b32 	%r23, %f30;
	shfl.sync.bfly.b32	%r24|%p8, %r23, 1, 31, -1;
	mov.b32 	%f31, %r24;
	max.f32 	%f4, %f30, %f31;
	setp.ne.s32 	%p9, %r5, 0;
	@%p9 bra 	$L__BB0_5;
	shr.u32 	%r25, %r71, 3;
	mov.u32 	%r26, _ZZ16block_reduce_maxfE6shared;
	add.s32 	%r27, %r26, %r25;
	st.shared.f32 	[%r27], %f4;
$L__BB0_5:
	bar.sync 	0;
	mov.u32 	%r6, %ntid.x;
	shr.u32 	%r7, %r6, 5;
	setp.ge.u32 	%p10, %r71, %r7;
	mov.f32 	%f83, 0fFF7FFFFF;
	@%p10 bra 	$L__BB0_7;
	shl.b32 	%r28, %r5, 2;
	mov.u32 	%r29, _ZZ16block_reduce_maxfE6shared;
	add.s32 	%r30, %r29, %r28;
	ld.shared.f32 	%f83, [%r30];
$L__BB0_7:
	setp.gt.u32 	%p12, %r71, 31;
	mov.pred 	%p39, 0;
	@%p12 bra 	$L__BB0_10;
	mov.b32 	%r31, %f83;
	shfl.sync.bfly.b32	%r32|%p14, %r31, 16, 31, -1;
	mov.b32 	%f33, %r32;
	max.f32 	%f34, %f83, %f33;
	mov.b32 	%r33, %f34;
	shfl.sync.bfly.b32	%r34|%p15, %r33, 8, 31, -1;
	mov.b32 	%f35, %r34;
	max.f32 	%f36, %f34, %f35;
	mov.b32 	%r35, %f36;
	shfl.sync.bfly.b32	%r36|%p16, %r35, 4, 31, -1;
	mov.b32 	%f37, %r36;
	max.f32 	%f38, %f36, %f37;
	mov.b32 	%r37, %f38;
	shfl.sync.bfly.b32	%r38|%p17, %r37, 2, 31, -1;
	mov.b32 	%f39, %r38;
	max.f32 	%f40, %f38, %f39;
	mov.b32 	%r39, %f40;
	shfl.sync.bfly.b32	%r40|%p18, %r39, 1, 31, -1;
	mov.b32 	%f41, %r40;
	max.f32 	%f7, %f40, %f41;
	setp.ne.s32 	%p19, %r71, 0;
	@%p19 bra 	$L__BB0_10;
	st.shared.f32 	[_ZZ18softmax_f32_kernelPKfPfifE5s_max], %f7;
	mov.pred 	%p39, -1;
$L__BB0_10:
	setp.ge.s32 	%p21, %r71, %r12;
	bar.sync 	0;
	mov.f32 	%f85, 0f00000000;
	@%p21 bra 	$L__BB0_13;
	mov.f32 	%f85, 0f00000000;
	ld.shared.f32 	%f8, [_ZZ18softmax_f32_kernelPKfPfifE5s_max];
	mov.u32 	%r70, %r71;
$L__BB0_12:
	mul.wide.s32 	%rd10, %r70, 4;
	add.s64 	%rd11, %rd1, %rd10;
	ld.global.nc.f32 	%f44, [%rd11];
	mul.f32 	%f45, %f18, %f44;
	sub.f32 	%f46, %f45, %f8;
	fma.rn.f32 	%f47, %f46, 0f3BBB989D, 0f3F000000;
	cvt.sat.f32.f32 	%f48, %f47;
	mov.f32 	%f49, 0f4B400001;
	mov.f32 	%f50, 0f437C0000;
	fma.rm.f32 	%f51, %f48, %f50, %f49;
	add.f32 	%f52, %f51, 0fCB40007F;
	neg.f32 	%f53, %f52;
	fma.rn.f32 	%f54, %f46, 0f3FB8AA3B, %f53;
	fma.rn.f32 	%f55, %f46, 0f32A57060, %f54;
	mov.b32 	%r41, %f51;
	shl.b32 	%r42, %r41, 23;
	mov.b32 	%f56, %r42;
	ex2.approx.ftz.f32 	%f57, %f55;
	mul.f32 	%f58, %f57, %f56;
	add.s64 	%rd12, %rd2, %rd10;
	st.global.f32 	[%rd12], %f58;
	add.f32 	%f85, %f85, %f58;
	add.s32 	%r70, %r70, %r6;
	setp.lt.s32 	%p22, %r70, %r12;
	@%p22 bra 	$L__BB0_12;
$L__BB0_13:
	setp.ne.s32 	%p23, %r5, 0;
	mov.b32 	%r43, %f85;
	shfl.sync.bfly.b32	%r44|%p24, %r43, 16, 31, -1;
	mov.b32 	%f59, %r44;
	add.f32 	%f60, %f85, %f59;
	mov.b32 	%r45, %f60;
	shfl.sync.bfly.b32	%r46|%p25, %r45, 8, 31, -1;
	mov.b32 	%f61, %r46;
	add.f32 	%f62, %f60, %f61;
	mov.b32 	%r47, %f62;
	shfl.sync.bfly.b32	%r48|%p26, %r47, 4, 31, -1;
	mov.b32 	%f63, %r48;
	add.f32 	%f64, %f62, %f63;
	mov.b32 	%r49, %f64;
	shfl.sync.bfly.b32	%r50|%p27, %r49, 2, 31, -1;
	mov.b32 	%f65, %r50;
	add.f32 	%f66, %f64, %f65;
	mov.b32 	%r51, %f66;
	shfl.sync.bfly.b32	%r52|%p28, %r51, 1, 31, -1;
	mov.b32 	%f67, %r52;
	add.f32 	%f12, %f66, %f67;
	@%p23 bra 	$L__BB0_15;
	shr.u32 	%r53, %r71, 3;
	mov.u32 	%r54, _ZZ24block_reduce_sum_softmaxfE6shared;
	add.s32 	%r55, %r54, %r53;
	st.shared.f32 	[%r55], %f12;
$L__BB0_15:
	setp.ge.u32 	%p29, %r71, %r7;
	bar.sync 	0;
	mov.f32 	%f87, 0f00000000;
	@%p29 bra 	$L__BB0_17;
	shl.b32 	%r56, %r5, 2;
	mov.u32 	%r57, _ZZ24block_reduce_sum_softmaxfE6shared;
	add.s32 	%r58, %r57, %r56;
	ld.shared.f32 	%f87, [%r58];
$L__BB0_17:
	setp.gt.u32 	%p30, %r71, 31;
	@%p30 bra 	$L__BB0_19;
	mov.b32 	%r59, %f87;
	shfl.sync.bfly.b32	%r60|%p31, %r59, 16, 31, -1;
	mov.b32 	%f69, %r60;
	add.f32 	%f70, %f87, %f69;
	mov.b32 	%r61, %f70;
	shfl.sync.bfly.b32	%r62|%p32, %r61, 8, 31, -1;
	mov.b32 	%f71, %r62;
	add.f32 	%f72, %f70, %f71;
	mov.b32 	%r63, %f72;
	shfl.sync.bfly.b32	%r64|%p33, %r63, 4, 31, -1;
	mov.b32 	%f73, %r64;
	add.f32 	%f74, %f72, %f73;
	mov.b32 	%r65, %f74;
	shfl.sync.bfly.b32	%r66|%p34, %r65, 2, 31, -1;
	mov.b32 	%f75, %r66;
	add.f32 	%f76, %f74, %f75;
	mov.b32 	%r67, %f76;
	shfl.sync.bfly.b32	%r68|%p35, %r67, 1, 31, -1;
	mov.b32 	%f77, %r68;
	add.f32 	%f87, %f76, %f77;
$L__BB0_19:
	not.pred 	%p36, %p39;
	@%p36 bra 	$L__BB0_21;
	st.shared.f32 	[_ZZ18softmax_f32_kernelPKfPfifE5s_sum], %f87;
$L__BB0_21:
	setp.ge.s32 	%p37, %r71, %r12;
	bar.sync 	0;
	@%p37 bra 	$L__BB0_24;
	ld.shared.f32 	%f78, [_ZZ18softmax_f32_kernelPKfPfifE5s_sum];
	rcp.rn.f32 	%f17, %f78;
$L__BB0_23:
	mul.wide.s32 	%rd13, %r71, 4;
	add.s64 	%rd14, %rd2, %rd13;
	ld.global.f32 	%f79, [%rd14];
	mul.f32 	%f80, %f17, %f79;
	st.global.f32 	[%rd14], %f80;
	add.s32 	%r71, %r71, %r6;
	setp.lt.s32 	%p38, %r71, %r12;
	@%p38 bra 	$L__BB0_23;
$L__BB0_24:
	ret;

}
	// .globl	_Z24softmax_f32_small_kernelPKfPfiif
.visible .entry _Z24softmax_f32_small_kernelPKfPfiif(
	.param .u64 .ptr .align 1 _Z24softmax_f32_small_kernelPKfPfiif_param_0,
	.param .u64 .ptr .align 1 _Z24softmax_f32_small_kernelPKfPfiif_param_1,
	.param .u32 _Z24softmax_f32_small_kernelPKfPfiif_param_2,
	.param .u32 _Z24softmax_f32_small_kernelPKfPfiif_param_3,
	.param .f32 _Z24softmax_f32_small_kernelPKfPfiif_param_4
)
{
	.reg .pred 	%p<15>;
	.reg .b32 	%r<31>;
	.reg .b32 	%f<44>;
	.reg .b64 	%rd<14>;

	ld.param.u64 	%rd2, [_Z24softmax_f32_small_kernelPKfPfiif_param_0];
	ld.param.u64 	%rd3, [_Z24softmax_f32_small_kernelPKfPfiif_param_1];
	ld.param.u32 	%r4, [_Z24softmax_f32_small_kernelPKfPfiif_param_2];
	ld.param.u32 	%r3, [_Z24softmax_f32_small_kernelPKfPfiif_param_3];
	ld.param.f32 	%f7, [_Z24softmax_f32_small_kernelPKfPfiif_param_4];
	mov.u32 	%r5, %ctaid.x;
	mov.u32 	%r6, %ntid.y;
	mov.u32 	%r7, %tid.y;
	mad.lo.s32 	%r1, %r5, %r6, %r7;
	setp.ge.s32 	%p1, %r1, %r4;
	@%p1 bra 	$L__BB1_7;
	mov.u32 	%r2, %tid.x;
	mul.lo.s32 	%r8, %r3, %r1;
	cvt.s64.s32 	%rd1, %r8;
	setp.ge.s32 	%p2, %r2, %r3;
	mov.f32 	%f42, 0fFF7FFFFF;
	@%p2 bra 	$L__BB1_3;
	cvt.u64.u32 	%rd4, %r2;
	add.s64 	%rd5, %rd1, %rd4;
	cvta.to.global.u64 	%rd6, %rd2;
	shl.b64 	%rd7, %rd5, 2;
	add.s64 	%rd8, %rd6, %rd7;
	ld.global.nc.f32 	%f9, [%rd8];
	mul.f32 	%f42, %f7, %f9;
$L__BB1_3:
	setp.ge.s32 	%p3, %r2, %r3;
	mov.b32 	%r9, %f42;
	shfl.sync.bfly.b32	%r10|%p4, %r9, 16, 31, -1;
	mov.b32 	%f11, %r10;
	max.f32 	%f12, %f42, %f11;
	mov.b32 	%r11, %f12;
	shfl.sync.bfly.b32	%r12|%p5, %r11, 8, 31, -1;
	mov.b32 	%f13, %r12;
	max.f32 	%f14, %f12, %f13;
	mov.b32 	%r13, %f14;
	shfl.sync.bfly.b32	%r14|%p6, %r13, 4, 31, -1;
	mov.b32 	%f15, %r14;
	max.f32 	%f16, %f14, %f15;
	mov.b32 	%r15, %f16;
	shfl.sync.bfly.b32	%r16|%p7, %r15, 2, 31, -1;
	mov.b32 	%f17, %r16;
	max.f32 	%f18, %f16, %f17;
	mov.b32 	%r17, %f18;
	shfl.sync.bfly.b32	%r18|%p8, %r17, 1, 31, -1;
	mov.b32 	%f19, %r18;
	max.f32 	%f3, %f18, %f19;
	mov.f32 	%f43, 0f00000000;
	@%p3 bra 	$L__BB1_5;
	sub.f32 	%f20, %f42, %f3;
	fma.rn.f32 	%f21, %f20, 0f3BBB989D, 0f3F000000;
	cvt.sat.f32.f32 	%f22, %f21;
	mov.f32 	%f23, 0f4B400001;
	mov.f32 	%f24, 0f437C0000;
	fma.rm.f32 	%f25, %f22, %f24, %f23;
	add.f32 	%f26, %f25, 0fCB40007F;
	neg.f32 	%f27, %f26;
	fma.rn.f32 	%f28, %f20, 0f3FB8AA3B, %f27;
	fma.rn.f32 	%f29, %f20, 0f32A57060, %f28;
	mov.b32 	%r19, %f25;
	shl.b32 	%r20, %r19, 23;
	mov.b32 	%f30, %r20;
	ex2.approx.ftz.f32 	%f31, %f29;
	mul.f32 	%f43, %f31, %f30;
$L__BB1_5:
	setp.ge.s32 	%p9, %r2, %r3;
	mov.b32 	%r21, %f43;
	shfl.sync.bfly.b32	%r22|%p10, %r21, 16, 31, -1;
	mov.b32 	%f32, %r22;
	add.f32 	%f33, %f43, %f32;
	mov.b32 	%r23, %f33;
	shfl.sync.bfly.b32	%r24|%p11, %r23, 8, 31, -1;
	mov.b32 	%f34, %r24;
	add.f32 	%f35, %f33, %f34;
	mov.b32 	%r25, %f35;
	shfl.sync.bfly.b32	%r26|%p12, %r25, 4, 31, -1;
	mov.b32 	%f36, %r26;
	add.f32 	%f37, %f35, %f36;
	mov.b32 	%r27, %f37;
	shfl.sync.bfly.b32	%r28|%p13, %r27, 2, 31, -1;
	mov.b32 	%f38, %r28;
	add.f32 	%f39, %f37, %f38;
	mov.b32 	%r29, %f39;
	shfl.sync.bfly.b32	%r30|%p14, %r29, 1, 31, -1;
	mov.b32 	%f40, %r30;
	add.f32 	%f6, %f39, %f40;
	@%p9 bra 	$L__BB1_7;
	div.rn.f32 	%f41, %f43, %f6;
	cvt.u64.u32 	%rd9, %r2;
	add.s64 	%rd10, %rd1, %rd9;
	cvta.to.global.u64 	%rd11, %rd3;
	shl.b64 	%rd12, %rd10, 2;
	add.s64 	%rd13, %rd11, %rd12;
	st.global.f32 	[%rd13], %f41;
$L__BB1_7:
	ret;

}
	// .globl	_Z25softmax_causal_f32_kernelPKfPfiif
.visible .entry _Z25softmax_causal_f32_kernelPKfPfiif(
	.param .u64 .ptr .align 1 _Z25softmax_causal_f32_kernelPKfPfiif_param_0,
	.param .u64 .ptr .align 1 _Z25softmax_causal_f32_kernelPKfPfiif_param_1,
	.param .u32 _Z25softmax_causal_f32_kernelPKfPfiif_param_2,
	.param .u32 _Z25softmax_causal_f32_kernelPKfPfiif_param_3,
	.param .f32 _Z25softmax_causal_f32_kernelPKfPfiif_param_4
)
{
	.reg .pred 	%p<41>;
	.reg .b32 	%r<76>;
	.reg .b32 	%f<88>;
	.reg .b64 	%rd<17>;
	// demoted variable
	.shared .align 4 .f32 _ZZ25softmax_causal_f32_kernelPKfPfiifE5s_max;
	// demoted variable
	.shared .align 4 .f32 _ZZ25softmax_causal_f32_kernelPKfPfiifE5s_sum;
	ld.param.u64 	%rd3, [_Z25softmax_causal_f32_kernelPKfPfiif_param_0];
	ld.param.u64 	%rd4, [_Z25softmax_causal_f32_kernelPKfPfiif_param_1];
	ld.param.u32 	%r13, [_Z25softmax_causal_f32_kernelPKfPfiif_param_2];
	ld.param.u32 	%r14, [_Z25softmax_causal_f32_kernelPKfPfiif_param_3];
	ld.param.f32 	%f18, [_Z25softmax_causal_f32_kernelPKfPfiif_param_4];
	cvta.to.global.u64 	%rd5, %rd3;
	cvta.to.global.u64 	%rd6, %rd4;
	mov.u32 	%r15, %ctaid.x;
	mul.lo.s32 	%r16, %r13, %r15;
	mul.wide.s32 	%rd7, %r16, 4;
	add.s64 	%rd1, %rd5, %rd7;
	add.s64 	%rd2, %rd6, %rd7;
	add.s32 	%r17, %r14, 1;
	min.s32 	%r1, %r17, %r13;
	mov.u32 	%r75, %tid.x;
	setp.ge.s32 	%p2, %r75, %r1;
	mov.f32 	%f82, 0fFF7FFFFF;
	@%p2 bra 	$L__BB2_3;
	mov.f32 	%f82, 0fFF7FFFFF;
	mov.u32 	%r3, %ntid.x;
	mov.u32 	%r73, %r75;
$L__BB2_2:
	mul.wide.s32 	%rd8, %r73, 4;
	add.s64 	%rd9, %rd1, %rd8;
	ld.global.nc.f32 	%f21, [%rd9];
	mul.f32 	%f22, %f18, %f21;
	max.f32 	%f82, %f82, %f22;
	add.s32 	%r73, %r73, %r3;
	setp.lt.s32 	%p3, %r73, %r1;
	@%p3 bra 	$L__BB2_2;
$L__BB2_3:
	and.b32  	%r6, %r75, 31;
	mov.b32 	%r18, %f82;
	shfl.sync.bfly.b32	%r19|%p4, %r18, 16, 31, -1;
	mov.b32 	%f23, %r19;
	max.f32 	%f24, %f82, %f23;
	mov.b32 	%r20, %f24;
	shfl.sync.bfly.b32	%r21|%p5, %r20, 8, 31, -1;
	mov.b32 	%f25, %r21;
	max.f32 	%f26, %f24, %f25;
	mov.b32 	%r22, %f26;
	shfl.sync.bfly.b32	%r23|%p6, %r22, 4, 31, -1;
	mov.b32 	%f27, %r23;
	max.f32 	%f28, %f26, %f27;
	mov.b32 	%r24, %f28;
	shfl.sync.bfly.b32	%r25|%p7, %r24, 2, 31, -1;
	mov.b32 	%f29, %r25;
	max.f32 	%f30, %f28, %f29;
	mov.b32 	%r26, %f30;
	shfl.sync.bfly.b32	%r27|%p8, %r26, 1, 31, -1;
	mov.b32 	%f31, %r27;
	max.f32 	%f4, %f30, %f31;
	setp.ne.s32 	%p9, %r6, 0;
	@%p9 bra 	$L__BB2_5;
	shr.u32 	%r28, %r75, 3;
	mov.u32 	%r29, _ZZ16block_reduce_maxfE6shared;
	add.s32 	%r30, %r29, %r28;
	st.shared.f32 	[%r30], %f4;
$L__BB2_5:
	bar.sync 	0;
	mov.u32 	%r7, %ntid.x;
	shr.u32 	%r8, %r7, 5;
	setp.ge.u32 	%p10, %r75, %r8;
	mov.f32 	%f83, 0fFF7FFFFF;
	@%p10 bra 	$L__BB2_7;
	shl.b32 	%r31, %r6, 2;
	mov.u32 	%r32, _ZZ16block_reduce_maxfE6shared;
	add.s32 	%r33, %r32, %r31;
	ld.shared.f32 	%f83, [%r33];
$L__BB2_7:
	setp.gt.u32 	%p12, %r75, 31;
	mov.pred 	%p40, 0;
	@%p12 bra 	$L__BB2_10;
	mov.b32 	%r34, %f83;
	shfl.sync.bfly.b32	%r35|%p14, %r34, 16, 31, -1;
	mov.b32 	%f33, %r35;
	max.f32 	%f34, %f83, %f33;
	mov.b32 	%r36, %f34;
	shfl.sync.bfly.b32	%r37|%p15, %r36, 8, 31, -1;
	mov.b32 	%f35, %r37;
	max.f32 	%f36, %f34, %f35;
	mov.b32 	%r38, %f36;
	shfl.sync.bfly.b32	%r39|%p16, %r38, 4, 31, -1;
	mov.b32 	%f37, %r39;
	max.f32 	%f38, %f36, %f37;
	mov.b32 	%r40, %f38;
	shfl.sync.bfly.b32	%r41|%p17, %r40, 2, 31, -1;
	mov.b32 	%f39, %r41;
	max.f32 	%f40, %f38, %f39;
	mov.b32 	%r42, %f40;
	shfl.sync.bfly.b32	%r43|%p18, %r42, 1, 31, -1;
	mov.b32 	%f41, %r43;
	max.f32 	%f7, %f40, %f41;
	setp.ne.s32 	%p19, %r75, 0;
	@%p19 bra 	$L__BB2_10;
	st.shared.f32 	[_ZZ25softmax_causal_f32_kernelPKfPfiifE5s_max], %f7;
	mov.pred 	%p40, -1;
$L__BB2_10:
	setp.ge.s32 	%p21, %r75, %r1;
	bar.sync 	0;
	mov.f32 	%f85, 0f00000000;
	@%p21 bra 	$L__BB2_13;
	mov.f32 	%f85, 0f00000000;
	ld.shared.f32 	%f8, [_ZZ25softmax_causal_f32_kernelPKfPfiifE5s_max];
	mov.u32 	%r74, %r75;
$L__BB2_12:
	mul.wide.s32 	%rd10, %r74, 4;
	add.s64 	%rd11, %rd1, %rd10;
	ld.global.nc.f32 	%f44, [%rd11];
	mul.f32 	%f45, %f18, %f44;
	sub.f32 	%f46, %f45, %f8;
	fma.rn.f32 	%f47, %f46, 0f3BBB989D, 0f3F000000;
	cvt.sat.f32.f32 	%f48, %f47;
	mov.f32 	%f49, 0f4B400001;
	mov.f32 	%f50, 0f437C0000;
	fma.rm.f32 	%f51, %f48, %f50, %f49;
	add.f32 	%f52, %f51, 0fCB40007F;
	neg.f32 	%f53, %f52;
	fma.rn.f32 	%f54, %f46, 0f3FB8AA3B, %f53;
	fma.rn.f32 	%f55, %f46, 0f32A57060, %f54;
	mov.b32 	%r44, %f51;
	shl.b32 	%r45, %r44, 23;
	mov.b32 	%f56, %r45;
	ex2.approx.ftz.f32 	%f57, %f55;
	mul.f32 	%f58, %f57, %f56;
	add.s64 	%rd12, %rd2, %rd10;
	st.global.f32 	[%rd12], %f58;
	add.f32 	%f85, %f85, %f58;
	add.s32 	%r74, %r74, %r7;
	setp.lt.s32 	%p22, %r74, %r1;
	@%p22 bra 	$L__BB2_12;
$L__BB2_13:
	setp.ne.s32 	%p23, %r6, 0;
	mov.b32 	%r46, %f85;
	shfl.sync.bfly.b32	%r47|%p24, %r46, 16, 31, -1;
	mov.b32 	%f59, %r47;
	add.f32 	%f60, %f85, %f59;
	mov.b32 	%r48, %f60;
	shfl.sync.bfly.b32	%r49|%p25, %r48, 8, 31, -1;
	mov.b32 	%f61, %r49;
	add.f32 	%f62, %f60, %f61;
	mov.b32 	%r50, %f62;
	shfl.sync.bfly.b32	%r51|%p26, %r50, 4, 31, -1;
	mov.b32 	%f63, %r51;
	add.f32 	%f64, %f62, %f63;
	mov.b32 	%r52, %f64;
	shfl.sync.bfly.b32	%r53|%p27, %r52, 2, 31, -1;
	mov.b32 	%f65, %r53;
	add.f32 	%f66, %f64, %f65;
	mov.b32 	%r54, %f66;
	shfl.sync.bfly.b32	%r55|%p28, %r54, 1, 31, -1;
	mov.b32 	%f67, %r55;
	add.f32 	%f12, %f66, %f67;
	@%p23 bra 	$L__BB2_15;
	shr.u32 	%r56, %r75, 3;
	mov.u32 	%r57, _ZZ24block_reduce_sum_softmaxfE6shared;
	add.s32 	%r58, %r57, %r56;
	st.shared.f32 	[%r58], %f12;
$L__BB2_15:
	setp.ge.u32 	%p29, %r75, %r8;
	bar.sync 	0;
	mov.f32 	%f87, 0f00000000;
	@%p29 bra 	$L__BB2_17;
	shl.b32 	%r59, %r6, 2;
	mov.u32 	%r60, _ZZ24block_reduce_sum_softmaxfE6shared;
	add.s32 	%r61, %r60, %r59;
	ld.shared.f32 	%f87, [%r61];
$L__BB2_17:
	setp.gt.u32 	%p30, %r75, 31;
	@%p30 bra 	$L__BB2_19;
	mov.b32 	%r62, %f87;
	shfl.sync.bfly.b32	%r63|%p31, %r62, 16, 31, -1;
	mov.b32 	%f69, %r63;
	add.f32 	%f70, %f87, %f69;
	mov.b32 	%r64, %f70;
	shfl.sync.bfly.b32	%r65|%p32, %r64, 8, 31, -1;
	mov.b32 	%f71, %r65;
	add.f32 	%f72, %f70, %f71;
	mov.b32 	%r66, %f72;
	shfl.sync.bfly.b32	%r67|%p33, %r66, 4, 31, -1;
	mov.b32 	%f73, %r67;
	add.f32 	%f74, %f72, %f73;
	mov.b32 	%r68, %f74;
	shfl.sync.bfly.b32	%r69|%p34, %r68, 2, 31, -1;
	mov.b32 	%f75, %r69;
	add.f32 	%f76, %f74, %f75;
	mov.b32 	%r70, %f76;
	shfl.sync.bfly.b32	%r71|%p35, %r70, 1, 31, -1;
	mov.b32 	%f77, %r71;
	add.f32 	%f87, %f76, %f77;
$L__BB2_19:
	not.pred 	%p36, %p40;
	@%p36 bra 	$L__BB2_21;
	st.shared.f32 	[_ZZ25softmax_causal_f32_kernelPKfPfiifE5s_sum], %f87;
$L__BB2_21:
	bar.sync 	0;
	setp.ge.s32 	%p37, %r75, %r13;
	@%p37 bra 	$L__BB2_27;
	ld.shared.f32 	%f78, [_ZZ25softmax_causal_f32_kernelPKfPfiifE5s_sum];
	rcp.rn.f32 	%f17, %f78;
$L__BB2_23:
	setp.lt.s32 	%p38, %r14, %r75;
	@%p38 bra 	$L__BB2_25;
	mul.wide.s32 	%rd13, %r75, 4;
	add.s64 	%rd14, %rd2, %rd13;
	ld.global.f32 	%f79, [%rd14];
	mul.f32 	%f80, %f17, %f79;
	st.global.f32 	[%rd14], %f80;
	bra.uni 	$L__BB2_26;
$L__BB2_25:
	mul.wide.s32 	%rd15, %r75, 4;
	add.s64 	%rd16, %rd2, %rd15;
	mov.b32 	%r72, 0;
	st.global.u32 	[%rd16], %r72;
$L__BB2_26:
	add.s32 	%r75, %r75, %r7;
	setp.lt.s32 	%p39, %r75, %r13;
	@%p39 bra 	$L__BB2_23;
$L__BB2_27:
	ret;

}


// ===== COMPILED SASS (sm_100) =====

	.target	sm_100

	.elftype	@"ET_EXEC"


//--------------------- .note.nv.tkinfo           --------------------------
	.section	.note.nv.tkinfo,"",@"SHT_NOTE"
	.sectionflags	@"SHF_NOTE_NV_TKINFO"
	.tkinfo
        /*0018*/ 	.word	0x00000002
        /*0030*/ 	.string	""
        /*0030*/ 	.string	"ptxas"
        /*0030*/ 	.string	"Cuda compilation tools, release 13.0, V13.0.88"
        /*0030*/ 	.string	"Build cuda_13.0.r13.0/compiler.36424714_0"
        /*0030*/ 	.string	"-arch sm_100 -m 64 "



//--------------------- .note.nv.cuinfo           --------------------------
	.section	.note.nv.cuinfo,"",@"SHT_NOTE"
	.sectionflags	@"SHF_NOTE_NV_CUINFO"
        /*0018*/ 	.short	0x0002
        /*001a*/ 	.short	0x0064
        /*001c*/ 	.short	0x0082
	.zero		2


//--------------------- .nv.info                  --------------------------
	.section	.nv.info,"",@"SHT_CUDA_INFO"
	.align	4


	//----- nvinfo : EIATTR_REGCOUNT
	.align		4
        /*0000*/ 	.byte	0x04, 0x2f
        /*0002*/ 	.short	(.L_1 - .L_0)
	.align		4
.L_0:
        /*0004*/ 	.word	index@(_Z18softmax_f32_kernelPKfPfif)
        /*0008*/ 	.word	0x00000014


	//----- nvinfo : EIATTR_FRAME_SIZE
	.align		4
.L_1:
        /*000c*/ 	.byte	0x04, 0x11
        /*000e*/ 	.short	(.L_3 - .L_2)
	.align		4
.L_2:
        /*0010*/ 	.word	index@($__internal_2_$__cuda_sm20_rcp_rn_f32_slowpath)
        /*0014*/ 	.word	0x00000000


	//----- nvinfo : EIATTR_FRAME_SIZE
	.align		4
.L_3:
        /*0018*/ 	.byte	0x04, 0x11
        /*001a*/ 	.short	(.L_5 - .L_4)
	.align		4
.L_4:
        /*001c*/ 	.word	index@(_Z18softmax_f32_kernelPKfPfif)
        /*0020*/ 	.word	0x00000000


	//----- nvinfo : EIATTR_REGCOUNT
	.align		4
.L_5:
        /*0024*/ 	.byte	0x04, 0x2f
        /*0026*/ 	.short	(.L_7 - .L_6)
	.align		4
.L_6:
        /*0028*/ 	.word	index@(_Z24softmax_f32_small_kernelPKfPfiif)
        /*002c*/ 	.word	0x00000012


	//----- nvinfo : EIATTR_FRAME_SIZE
	.align		4
.L_7:
        /*0030*/ 	.byte	0x04, 0x11
        /*0032*/ 	.short	(.L_9 - .L_8)
	.align		4
.L_8:
        /*0034*/ 	.word	index@($__internal_1_$__cuda_sm3x_div_rn_noftz_f32_slowpath)
        /*0038*/ 	.word	0x00000000


	//----- nvinfo : EIATTR_FRAME_SIZE
	.align		4
.L_9:
        /*003c*/ 	.byte	0x04, 0x11
        /*003e*/ 	.short	(.L_11 - .L_10)
	.align		4
.L_10:
        /*0040*/ 	.word	index@(_Z24softmax_f32_small_kernelPKfPfiif)
        /*0044*/ 	.word	0x00000000


	//----- nvinfo : EIATTR_REGCOUNT
	.align		4
.L_11:
        /*0048*/ 	.byte	0x04, 0x2f
        /*004a*/ 	.short	(.L_13 - .L_12)
	.align		4
.L_12:
        /*004c*/ 	.word	index@(_Z25softmax_causal_f32_kernelPKfPfiif)
        /*0050*/ 	.word	0x00000016


	//----- nvinfo : EIATTR_FRAME_SIZE
	.align		4
.L_13:
        /*0054*/ 	.byte	0x04, 0x11
        /*0056*/ 	.short	(.L_15 - .L_14)
	.align		4
.L_14:
        /*0058*/ 	.word	index@($__internal_0_$__cuda_sm20_rcp_rn_f32_slowpath)
        /*005c*/ 	.word	0x00000000


	//----- nvinfo : EIATTR_FRAME_SIZE
	.align		4
.L_15:
        /*0060*/ 	.byte	0x04, 0x11
        /*0062*/ 	.short	(.L_17 - .L_16)
	.align		4
.L_16:
        /*0064*/ 	.word	index@(_Z25softmax_causal_f32_kernelPKfPfiif)
        /*0068*/ 	.word	0x00000000


	//----- nvinfo : EIATTR_MIN_STACK_SIZE
	.align		4
.L_17:
        /*006c*/ 	.byte	0x04, 0x12
        /*006e*/ 	.short	(.L_19 - .L_18)
	.align		4
.L_18:
        /*0070*/ 	.word	index@(_Z25softmax_causal_f32_kernelPKfPfiif)
        /*0074*/ 	.word	0x00000000


	//----- nvinfo : EIATTR_MIN_STACK_SIZE
	.align		4
.L_19:
        /*0078*/ 	.byte	0x04, 0x12
        /*007a*/ 	.short	(.L_21 - .L_20)
	.align		4
.L_20:
        /*007c*/ 	.word	index@(_Z24softmax_f32_small_kernelPKfPfiif)
        /*0080*/ 	.word	0x00000000


	//----- nvinfo : EIATTR_MIN_STACK_SIZE
	.align		4
.L_21:
        /*0084*/ 	.byte	0x04, 0x12
        /*0086*/ 	.short	(.L_23 - .L_22)
	.align		4
.L_22:
        /*0088*/ 	.word	index@(_Z18softmax_f32_kernelPKfPfif)
        /*008c*/ 	.word	0x00000000
.L_23:


//--------------------- .nv.compat                --------------------------
	.section	.nv.compat,"",@"SHT_CUDA_COMPAT_INFO"
	.align	4
        /*0000*/ 	.byte	0x02, 0x09, 0x00, 0x00, 0x02, 0x02, 0x01, 0x00, 0x02, 0x05, 0x05, 0x00, 0x03, 0x07, 0x01, 0x01
        /*0010*/ 	.byte	0x02, 0x03, 0x00, 0x00, 0x02, 0x06, 0x01, 0x00, 0x04, 0x0b, 0x08, 0x00, 0x01, 0x00, 0x00, 0x00
        /*0020*/ 	.byte	0x00, 0x00, 0x00, 0x00


//--------------------- .nv.info._Z25softmax_causal_f32_kernelPKfPfiif --------------------------
	.section	.nv.info._Z25softmax_causal_f32_kernelPKfPfiif,"",@"SHT_CUDA_INFO"
	.sectionflags	@""
	.align	4


	//----- nvinfo : EIATTR_CUDA_API_VERSION
	.align		4
        /*0000*/ 	.byte	0x04, 0x37
        /*0002*/ 	.short	(.L_25 - .L_24)
.L_24:
        /*0004*/ 	.word	0x00000082


	//----- nvinfo : EIATTR_KPARAM_INFO
	.align		4
.L_25:
        /*0008*/ 	.byte	0x04, 0x17
        /*000a*/ 	.short	(.L_27 - .L_26)
.L_26:
        /*000c*/ 	.word	0x00000000
        /*0010*/ 	.short	0x0004
        /*0012*/ 	.short	0x0018
        /*0014*/ 	.byte	0x00, 0xf0, 0x11, 0x00


	//----- nvinfo : EIATTR_KPARAM_INFO
	.align		4
.L_27:
        /*0018*/ 	.byte	0x04, 0x17
        /*001a*/ 	.short	(.L_29 - .L_28)
.L_28:
        /*001c*/ 	.word	0x00000000
        /*0020*/ 	.short	0x0003
        /*0022*/ 	.short	0x0014
        /*0024*/ 	.byte	0x00, 0xf0, 0x11, 0x00


	//----- nvinfo : EIATTR_KPARAM_INFO
	.align		4
.L_29:
        /*0028*/ 	.byte	0x04, 0x17
        /*002a*/ 	.short	(.L_31 - .L_30)
.L_30:
        /*002c*/ 	.word	0x00000000
        /*0030*/ 	.short	0x0002
        /*0032*/ 	.short	0x0010
        /*0034*/ 	.byte	0x00, 0xf0, 0x11, 0x00


	//----- nvinfo : EIATTR_KPARAM_INFO
	.align		4
.L_31:
        /*0038*/ 	.byte	0x04, 0x17
        /*003a*/ 	.short	(.L_33 - .L_32)
.L_32:
        /*003c*/ 	.word	0x00000000
        /*0040*/ 	.short	0x0001
        /*0042*/ 	.short	0x0008
        /*0044*/ 	.byte	0x00, 0xf5, 0x21, 0x00


	//----- nvinfo : EIATTR_KPARAM_INFO
	.align		4
.L_33:
        /*0048*/ 	.byte	0x04, 0x17
        /*004a*/ 	.short	(.L_35 - .L_34)
.L_34:
        /*004c*/ 	.word	0x00000000
        /*0050*/ 	.short	0x0000
        /*0052*/ 	.short	0x0000
        /*0054*/ 	.byte	0x00, 0xf5, 0x21, 0x00


	//----- nvinfo : EIATTR_SPARSE_MMA_MASK
	.align		4
.L_35:
        /*0058*/ 	.byte	0x03, 0x50
        /*005a*/ 	.short	0x0000


	//----- nvinfo : EIATTR_MAXREG_COUNT
	.align		4
        /*005c*/ 	.byte	0x03, 0x1b
        /*005e*/ 	.short	0x00ff


	//----- nvinfo : EIATTR_NUM_BARRIERS
	.align		4
        /*0060*/ 	.byte	0x02, 0x4c
        /*0062*/ 	.byte	0x01
	.zero		1


	//----- nvinfo : EIATTR_MERCURY_ISA_VERSION
	.align		4
        /*0064*/ 	.byte	0x03, 0x5f
        /*0066*/ 	.short	0x0101


	//----- nvinfo : EIATTR_COOP_GROUP_MASK_REGIDS
	.align		4
        /*0068*/ 	.byte	0x04, 0x29
        /*006a*/ 	.short	(.L_37 - .L_36)


	//   ....[0]....
.L_36:
        /*006c*/ 	.word	0xffffffff


	//   ....[1]....
        /*0070*/ 	.word	0xffffffff


	//   ....[2]....
        /*0074*/ 	.word	0xffffffff


	//   ....[3]....
        /*0078*/ 	.word	0xffffffff


	//   ....[4]....
        /*007c*/ 	.word	0xffffffff


	//   ....[5]....
        /*0080*/ 	.word	0xffffffff


	//   ....[6]....
        /*0084*/ 	.word	0xffffffff


	//   ....[7]....
        /*0088*/ 	.word	0xffffffff


	//   ....[8]....
        /*008c*/ 	.word	0xffffffff


	//   ....[9]....
        /*0090*/ 	.word	0xffffffff


	//   ....[10]....
        /*0094*/ 	.word	0xffffffff


	//   ....[11]....
        /*0098*/ 	.word	0xffffffff


	//   ....[12]....
        /*009c*/ 	.word	0xffffffff


	//   ....[13]....
        /*00a0*/ 	.word	0xffffffff


	//   ....[14]....
        /*00a4*/ 	.word	0xffffffff


	//   ....[15]....
        /*00a8*/ 	.word	0xffffffff


	//   ....[16]....
        /*00ac*/ 	.word	0xffffffff


	//   ....[17]....
        /*00b0*/ 	.word	0xffffffff


	//   ....[18]....
        /*00b4*/ 	.word	0xffffffff


	//   ....[19]....
        /*00b8*/ 	.word	0xffffffff


	//   ....[20]....
        /*00bc*/ 	.word	0x0500000e


	//   ....[21]....
        /*00c0*/ 	.word	0x0500000e


	//   ....[22]....
        /*00c4*/ 	.word	0x0500000e


	//   ....[23]....
        /*00c8*/ 	.word	0x0500000e


	//   ....[24]....
        /*00cc*/ 	.word	0x0500000e


	//   ....[25]....
        /*00d0*/ 	.word	0x0500000e


	//   ....[26]....
        /*00d4*/ 	.word	0x0500000e


	//   ....[27]....
        /*00d8*/ 	.word	0x0500000e


	//   ....[28]....
        /*00dc*/ 	.word	0x0500000e


	//   ....[29]....
        /*00e0*/ 	.word	0x0500000e


	//----- nvinfo : EIATTR_COOP_GROUP_INSTR_OFFSETS
	.align		4
.L_37:
        /*00e4*/ 	.byte	0x04, 0x28
        /*00e6*/ 	.short	(.L_39 - .L_38)


	//   ....[0]....
.L_38:
        /*00e8*/ 	.word	0x00000190


	//   ....[1]....
        /*00ec*/ 	.word	0x000001f0


	//   ....[2]....
        /*00f0*/ 	.word	0x00000250


	//   ....[3]....
        /*00f4*/ 	.word	0x000002b0


	//   ....[4]....
        /*00f8*/ 	.word	0x00000310


	//   ....[5]....
        /*00fc*/ 	.word	0x000003d0


	//   ....[6]....
        /*0100*/ 	.word	0x000003f0


	//   ....[7]....
        /*0104*/ 	.word	0x00000410


	//   ....[8]....
        /*0108*/ 	.word	0x00000430


	//   ....[9]....
        /*010c*/ 	.word	0x00000450


	//   ....[10]....
        /*0110*/ 	.word	0x000006d0


	//   ....[11]....
        /*0114*/ 	.word	0x00000740


	//   ....[12]....
        /*0118*/ 	.word	0x00000770


	//   ....[13]....
        /*011c*/ 	.word	0x000007e0


	//   ....[14]....
        /*0120*/ 	.word	0x00000820


	//   ....[15]....
        /*0124*/ 	.word	0x000008b0


	//   ....[16]....
        /*0128*/ 	.word	0x000008d0


	//   ....[17]....
        /*012c*/ 	.word	0x000008f0


	//   ....[18]....
        /*0130*/ 	.word	0x00000910


	//   ....[19]....
        /*0134*/ 	.word	0x00000930


	//   ....[20]....
        /*0138*/ 	.word	0x00000be0


	//   ....[21]....
        /*013c*/ 	.word	0x00000c50


	//   ....[22]....
        /*0140*/ 	.word	0x00000cc0


	//   ....[23]....
        /*0144*/ 	.word	0x00000d30


	//   ....[24]....
        /*0148*/ 	.word	0x00000da0


	//   ....[25]....
        /*014c*/ 	.word	0x00000e20


	//   ....[26]....
        /*0150*/ 	.word	0x00000e90


	//   ....[27]....
        /*0154*/ 	.word	0x00000f00


	//   ....[28]....
        /*0158*/ 	.word	0x00000f70


	//   ....[29]....
        /*015c*/ 	.word	0x00000fe0


	//----- nvinfo : EIATTR_VRC_CTA_INIT_COUNT
	.align		4
.L_39:
        /*0160*/ 	.byte	0x02, 0x4a
	.zero		1
	.zero		1


	//----- nvinfo : EIATTR_EXIT_INSTR_OFFSETS
	.align		4
        /*0164*/ 	.byte	0x04, 0x1c
        /*0166*/ 	.short	(.L_41 - .L_40)


	//   ....[0]....
.L_40:
        /*0168*/ 	.word	0x000009c0


	//   ....[1]....
        /*016c*/ 	.word	0x00000b80


	//----- nvinfo : EIATTR_CRS_STACK_SIZE
	.align		4
.L_41:
        /*0170*/ 	.byte	0x04, 0x1e
        /*0172*/ 	.short	(.L_43 - .L_42)
.L_42:
        /*0174*/ 	.word	0x00000000


	//----- nvinfo : EIATTR_CBANK_PARAM_SIZE
	.align		4
.L_43:
        /*0178*/ 	.byte	0x03, 0x19
        /*017a*/ 	.short	0x001c


	//----- nvinfo : EIATTR_PARAM_CBANK
	.align		4
        /*017c*/ 	.byte	0x04, 0x0a
        /*017e*/ 	.short	(.L_45 - .L_44)
	.align		4
.L_44:
        /*0180*/ 	.word	index@(.nv.constant0._Z25softmax_causal_f32_kernelPKfPfiif)
        /*0184*/ 	.short	0x0380
        /*0186*/ 	.short	0x001c


	//----- nvinfo : EIATTR_SW_WAR
	.align		4
.L_45:
        /*0188*/ 	.byte	0x04, 0x36
        /*018a*/ 	.short	(.L_47 - .L_46)
.L_46:
        /*018c*/ 	.word	0x00000008
.L_47:


//--------------------- .nv.info._Z24softmax_f32_small_kernelPKfPfiif --------------------------
	.section	.nv.info._Z24softmax_f32_small_kernelPKfPfiif,"",@"SHT_CUDA_INFO"
	.sectionflags	@""
	.align	4


	//----- nvinfo : EIATTR_CUDA_API_VERSION
	.align		4
        /*0000*/ 	.byte	0x04, 0x37
        /*0002*/ 	.short	(.L_49 - .L_48)
.L_48:
        /*0004*/ 	.word	0x00000082


	//----- nvinfo : EIATTR_KPARAM_INFO
	.align		4
.L_49:
        /*0008*/ 	.byte	0x04, 0x17
        /*000a*/ 	.short	(.L_51 - .L_50)
.L_50:
        /*000c*/ 	.word	0x00000000
        /*0010*/ 	.short	0x0004
        /*0012*/ 	.short	0x0018
        /*0014*/ 	.byte	0x00, 0xf0, 0x11, 0x00


	//----- nvinfo : EIATTR_KPARAM_INFO
	.align		4
.L_51:
        /*0018*/ 	.byte	0x04, 0x17
        /*001a*/ 	.short	(.L_53 - .L_52)
.L_52:
        /*001c*/ 	.word	0x00000000
        /*0020*/ 	.short	0x0003
        /*0022*/ 	.short	0x0014
        /*0024*/ 	.byte	0x00, 0xf0, 0x11, 0x00


	//----- nvinfo : EIATTR_KPARAM_INFO
	.align		4
.L_53:
        /*0028*/ 	.byte	0x04, 0x17
        /*002a*/ 	.short	(.L_55 - .L_54)
.L_54:
        /*002c*/ 	.word	0x00000000
        /*0030*/ 	.short	0x0002
        /*0032*/ 	.short	0x0010
        /*0034*/ 	.byte	0x00, 0xf0, 0x11, 0x00


	//----- nvinfo : EIATTR_KPARAM_INFO
	.align		4
.L_55:
        /*0038*/ 	.byte	0x04, 0x17
        /*003a*/ 	.short	(.L_57 - .L_56)
.L_56:
        /*003c*/ 	.word	0x00000000
        /*0040*/ 	.short	0x0001
        /*0042*/ 	.short	0x0008
        /*0044*/ 	.byte	0x00, 0xf5, 0x21, 0x00


	//----- nvinfo : EIATTR_KPARAM_INFO
	.align		4
.L_57:
        /*0048*/ 	.byte	0x04, 0x17
        /*004a*/ 	.short	(.L_59 - .L_58)
.L_58:
        /*004c*/ 	.word	0x00000000
        /*0050*/ 	.short	0x0000
        /*0052*/ 	.short	0x0000
        /*0054*/ 	.byte	0x00, 0xf5, 0x21, 0x00


	//----- nvinfo : EIATTR_SPARSE_MMA_MASK
	.align		4
.L_59:
        /*0058*/ 	.byte	0x03, 0x50
        /*005a*/ 	.short	0x0000


	//----- nvinfo : EIATTR_MAXREG_COUNT
	.align		4
        /*005c*/ 	.byte	0x03, 0x1b
        /*005e*/ 	.short	0x00ff


	//----- nvinfo : EIATTR_MERCURY_ISA_VERSION
	.align		4
        /*0060*/ 	.byte	0x03, 0x5f
        /*0062*/ 	.short	0x0101


	//----- nvinfo : EIATTR_COOP_GROUP_MASK_REGIDS
	.align		4
        /*0064*/ 	.byte	0x04, 0x29
        /*0066*/ 	.short	(.L_61 - .L_60)


	//   ....[0]....
.L_60:
        /*0068*/ 	.word	0xffffffff


	//   ....[1]....
        /*006c*/ 	.word	0xffffffff


	//   ....[2]....
        /*0070*/ 	.word	0xffffffff


	//   ....[3]....
        /*0074*/ 	.word	0xffffffff


	//   ....[4]....
        /*0078*/ 	.word	0xffffffff


	//   ....[5]....
        /*007c*/ 	.word	0xffffffff


	//   ....[6]....
        /*0080*/ 	.word	0xffffffff


	//   ....[7]....
        /*0084*/ 	.word	0xffffffff


	//   ....[8]....
        /*0088*/ 	.word	0xffffffff


	//   ....[9]....
        /*008c*/ 	.word	0xffffffff


	//----- nvinfo : EIATTR_COOP_GROUP_INSTR_OFFSETS
	.align		4
.L_61:
        /*0090*/ 	.byte	0x04, 0x28
        /*0092*/ 	.short	(.L_63 - .L_62)


	//   ....[0]....
.L_62:
        /*0094*/ 	.word	0x00000180


	//   ....[1]....
        /*0098*/ 	.word	0x000001a0


	//   ....[2]....
        /*009c*/ 	.word	0x000001c0


	//   ....[3]....
        /*00a0*/ 	.word	0x000001e0


	//   ....[4]....
        /*00a4*/ 	.word	0x00000200


	//   ....[5]....
        /*00a8*/ 	.word	0x000002d0


	//   ....[6]....
        /*00ac*/ 	.word	0x000002f0


	//   ....[7]....
        /*00b0*/ 	.word	0x00000310


	//   ....[8]....
        /*00b4*/ 	.word	0x00000330


	//   ....[9]....
        /*00b8*/ 	.word	0x00000350


	//----- nvinfo : EIATTR_VRC_CTA_INIT_COUNT
	.align		4
.L_63:
        /*00bc*/ 	.byte	0x02, 0x4a
	.zero		1
	.zero		1


	//----- nvinfo : EIATTR_EXIT_INSTR_OFFSETS
	.align		4
        /*00c0*/ 	.byte	0x04, 0x1c
        /*00c2*/ 	.short	(.L_65 - .L_64)


	//   ....[0]....
.L_64:
        /*00c4*/ 	.word	0x00000070


	//   ....[1]....
        /*00c8*/ 	.word	0x00000370


	//   ....[2]....
        /*00cc*/ 	.word	0x000004b0


	//----- nvinfo : EIATTR_CRS_STACK_SIZE
	.align		4
.L_65:
        /*00d0*/ 	.byte	0x04, 0x1e
        /*00d2*/ 	.short	(.L_67 - .L_66)
.L_66:
        /*00d4*/ 	.word	0x00000000


	//----- nvinfo : EIATTR_CBANK_PARAM_SIZE
	.align		4
.L_67:
        /*00d8*/ 	.byte	0x03, 0x19
        /*00da*/ 	.short	0x001c


	//----- nvinfo : EIATTR_PARAM_CBANK
	.align		4
        /*00dc*/ 	.byte	0x04, 0x0a
        /*00de*/ 	.short	(.L_69 - .L_68)
	.align		4
.L_68:
        /*00e0*/ 	.word	index@(.nv.constant0._Z24softmax_f32_small_kernelPKfPfiif)
        /*00e4*/ 	.short	0x0380
        /*00e6*/ 	.short	0x001c


	//----- nvinfo : EIATTR_SW_WAR
	.align		4
.L_69:
        /*00e8*/ 	.byte	0x04, 0x36
        /*00ea*/ 	.short	(.L_71 - .L_70)
.L_70:
        /*00ec*/ 	.word	0x00000008
.L_71:


//--------------------- .nv.info._Z18softmax_f32_kernelPKfPfif --------------------------
	.section	.nv.info._Z18softmax_f32_kernelPKfPfif,"",@"SHT_CUDA_INFO"
	.sectionflags	@""
	.align	4


	//----- nvinfo : EIATTR_CUDA_API_VERSION
	.align		4
        /*0000*/ 	.byte	0x04, 0x37
        /*0002*/ 	.short	(.L_73 - .L_72)
.L_72:
        /*0004*/ 	.word	0x00000082


	//----- nvinfo : EIATTR_KPARAM_INFO
	.align		4
.L_73:
        /*0008*/ 	.byte	0x04, 0x17
        /*000a*/ 	.short	(.L_75 - .L_74)
.L_74:
        /*000c*/ 	.word	0x00000000
        /*0010*/ 	.short	0x0003
        /*0012*/ 	.short	0x0014
        /*0014*/ 	.byte	0x00, 0xf0, 0x11, 0x00


	//----- nvinfo : EIATTR_KPARAM_INFO
	.align		4
.L_75:
        /*0018*/ 	.byte	0x04, 0x17
        /*001a*/ 	.short	(.L_77 - .L_76)
.L_76:
        /*001c*/ 	.word	0x00000000
        /*0020*/ 	.short	0x0002
        /*0022*/ 	.short	0x0010
        /*0024*/ 	.byte	0x00, 0xf0, 0x11, 0x00


	//----- nvinfo : EIATTR_KPARAM_INFO
	.align		4
.L_77:
        /*0028*/ 	.byte	0x04, 0x17
        /*002a*/ 	.short	(.L_79 - .L_78)
.L_78:
        /*002c*/ 	.word	0x00000000
        /*0030*/ 	.short	0x0001
        /*0032*/ 	.short	0x0008
        /*0034*/ 	.byte	0x00, 0xf5, 0x21, 0x00


	//----- nvinfo : EIATTR_KPARAM_INFO
	.align		4
.L_79:
        /*0038*/ 	.byte	0x04, 0x17
        /*003a*/ 	.short	(.L_81 - .L_80)
.L_80:
        /*003c*/ 	.word	0x00000000
        /*0040*/ 	.short	0x0000
        /*0042*/ 	.short	0x0000
        /*0044*/ 	.byte	0x00, 0xf5, 0x21, 0x00


	//----- nvinfo : EIATTR_SPARSE_MMA_MASK
	.align		4
.L_81:
        /*0048*/ 	.byte	0x03, 0x50
        /*004a*/ 	.short	0x0000


	//----- nvinfo : EIATTR_MAXREG_COUNT
	.align		4
        /*004c*/ 	.byte	0x03, 0x1b
        /*004e*/ 	.short	0x00ff


	//----- nvinfo : EIATTR_NUM_BARRIERS
	.align		4
        /*0050*/ 	.byte	0x02, 0x4c
        /*0052*/ 	.byte	0x01
	.zero		1


	//----- nvinfo : EIATTR_MERCURY_ISA_VERSION
	.align		4
        /*0054*/ 	.byte	0x03, 0x5f
        /*0056*/ 	.short	0x0101


	//----- nvinfo : EIATTR_COOP_GROUP_MASK_REGIDS
	.align		4
        /*0058*/ 	.byte	0x04, 0x29
        /*005a*/ 	.short	(.L_83 - .L_82)


	//   ....[0]....
.L_82:
        /*005c*/ 	.word	0xffffffff


	//   ....[1]....
        /*0060*/ 	.word	0xffffffff


	//   ....[2]....
        /*0064*/ 	.word	0xffffffff


	//   ....[3]....
        /*0068*/ 	.word	0xffffffff


	//   ....[4]....
        /*006c*/ 	.word	0xffffffff


	//   ....[5]....
        /*0070*/ 	.word	0xffffffff


	//   ....[6]....
        /*0074*/ 	.word	0xffffffff


	//   ....[7]....
        /*0078*/ 	.word	0xffffffff


	//   ....[8]....
        /*007c*/ 	.word	0xffffffff


	//   ....[9]....
        /*0080*/ 	.word	0xffffffff


	//   ....[10]....
        /*0084*/ 	.word	0xffffffff


	//   ....[11]....
        /*0088*/ 	.word	0xffffffff


	//   ....[12]....
        /*008c*/ 	.word	0xffffffff


	//   ....[13]....
        /*0090*/ 	.word	0xffffffff


	//   ....[14]....
        /*0094*/ 	.word	0xffffffff


	//   ....[15]....
        /*0098*/ 	.word	0xffffffff


	//   ....[16]....
        /*009c*/ 	.word	0xffffffff


	//   ....[17]....
        /*00a0*/ 	.word	0xffffffff


	//   ....[18]....
        /*00a4*/ 	.word	0xffffffff


	//   ....[19]....
        /*00a8*/ 	.word	0xffffffff


	//   ....[20]....
        /*00ac*/ 	.word	0x0500000e


	//   ....[21]....
        /*00b0*/ 	.word	0x0500000e


	//   ....[22]....
        /*00b4*/ 	.word	0x0500000e


	//   ....[23]....
        /*00b8*/ 	.word	0x0500000e


	//   ....[24]....
        /*00bc*/ 	.word	0x0500000e


	//   ....[25]....
        /*00c0*/ 	.word	0x0500000e


	//   ....[26]....
        /*00c4*/ 	.word	0x0500000e


	//   ....[27]....
        /*00c8*/ 	.word	0x0500000e


	//   ....[28]....
        /*00cc*/ 	.word	0x0500000e


	//   ....[29]....
        /*00d0*/ 	.word	0x0500000e


	//----- nvinfo : EIATTR_COOP_GROUP_INSTR_OFFSETS
	.align		4
.L_83:
        /*00d4*/ 	.byte	0x04, 0x28
        /*00d6*/ 	.short	(.L_85 - .L_84)


	//   ....[0]....
.L_84:
        /*00d8*/ 	.word	0x00000180


	//   ....[1]....
        /*00dc*/ 	.word	0x000001e0


	//   ....[2]....
        /*00e0*/ 	.word	0x00000230


	//   ....[3]....
        /*00e4*/ 	.word	0x00000270


	//   ....[4]....
        /*00e8*/ 	.word	0x000002d0


	//   ....[5]....
        /*00ec*/ 	.word	0x000003c0


	//   ....[6]....
        /*00f0*/ 	.word	0x000003e0


	//   ....[7]....
        /*00f4*/ 	.word	0x00000400


	//   ....[8]....
        /*00f8*/ 	.word	0x00000420


	//   ....[9]....
        /*00fc*/ 	.word	0x00000440


	//   ....[10]....
        /*0100*/ 	.word	0x000006c0


	//   ....[11]....
        /*0104*/ 	.word	0x00000730


	//   ....[12]....
        /*0108*/ 	.word	0x00000770


	//   ....[13]....
        /*010c*/ 	.word	0x000007c0


	//   ....[14]....
        /*0110*/ 	.word	0x00000810


	//   ....[15]....
        /*0114*/ 	.word	0x000008a0


	//   ....[16]....
        /*0118*/ 	.word	0x000008c0


	//   ....[17]....
        /*011c*/ 	.word	0x000008e0


	//   ....[18]....
        /*0120*/ 	.word	0x00000900


	//   ....[19]....
        /*0124*/ 	.word	0x00000920


	//   ....[20]....
        /*0128*/ 	.word	0x00000b90


	//   ....[21]....
        /*012c*/ 	.word	0x00000c00


	//   ....[22]....
        /*0130*/ 	.word	0x00000c70


	//   ....[23]....
        /*0134*/ 	.word	0x00000ce0


	//   ....[24]....
        /*0138*/ 	.word	0x00000d50


	//   ....[25]....
        /*013c*/ 	.word	0x00000dd0


	//   ....[26]....
        /*0140*/ 	.word	0x00000e40


	//   ....[27]....
        /*0144*/ 	.word	0x00000eb0


	//   ....[28]....
        /*0148*/ 	.word	0x00000f20


	//   ....[29]....
        /*014c*/ 	.word	0x00000f90


	//----- nvinfo : EIATTR_VRC_CTA_INIT_COUNT
	.align		4
.L_85:
        /*0150*/ 	.byte	0x02, 0x4a
	.zero		1
	.zero		1


	//----- nvinfo : EIATTR_EXIT_INSTR_OFFSETS
	.align		4
        /*0154*/ 	.byte	0x04, 0x1c
        /*0156*/ 	.short	(.L_87 - .L_86)


	//   ....[0]....
.L_86:
        /*0158*/ 	.word	0x000009b0


	//   ....[1]....
        /*015c*/ 	.word	0x00000b30


	//----- nvinfo : EIATTR_CRS_STACK_SIZE
	.align		4
.L_87:
        /*0160*/ 	.byte	0x04, 0x1e
        /*0162*/ 	.short	(.L_89 - .L_88)
.L_88:
        /*0164*/ 	.word	0x00000000


	//----- nvinfo : EIATTR_CBANK_PARAM_SIZE
	.align		4
.L_89:
        /*0168*/ 	.byte	0x03, 0x19
        /*016a*/ 	.short	0x0018


	//----- nvinfo : EIATTR_PARAM_CBANK
	.align		4
        /*016c*/ 	.byte	0x04, 0x0a
        /*016e*/ 	.short	(.L_91 - .L_90)
	.align		4
.L_90:
        /*0170*/ 	.word	index@(.nv.constant0._Z18softmax_f32_kernelPKfPfif)
        /*0174*/ 	.short	0x0380
        /*0176*/ 	.short	0x0018


	//----- nvinfo : EIATTR_SW_WAR
	.align		4
.L_91:
        /*0178*/ 	.byte	0x04, 0x36
        /*017a*/ 	.short	(.L_93 - .L_92)
.L_92:
        /*017c*/ 	.word	0x00000008
.L_93:


//--------------------- .nv.callgraph             --------------------------
	.section	.nv.callgraph,"",@"SHT_CUDA_CALLGRAPH"
	.align	4
	.sectionentsize	8
	.align		4
        /*0000*/ 	.word	0x00000000
	.align		4
        /*0004*/ 	.word	0xffffffff
	.align		4
        /*0008*/ 	.word	0x00000000
	.align		4
        /*000c*/ 	.word	0xfffffffe
	.align		4
        /*0010*/ 	.word	0x00000000
	.align		4
        /*0014*/ 	.word	0xfffffffd
	.align		4
        /*0018*/ 	.word	0x00000000
	.align		4
        /*001c*/ 	.word	0xfffffffc


//--------------------- .text._Z25softmax_causal_f32_kernelPKfPfiif --------------------------
	.section	.text._Z25softmax_causal_f32_kernelPKfPfiif,"ax",@progbits
	.align	128
        .global         _Z25softmax_causal_f32_kernelPKfPfiif
        .type           _Z25softmax_causal_f32_kernelPKfPfiif,@function
        .size           _Z25softmax_causal_f32_kernelPKfPfiif,(.L_x_70 - _Z25softmax_causal_f32_kernelPKfPfiif)
        .other          _Z25softmax_causal_f32_kernelPKfPfiif,@"STO_CUDA_ENTRY STV_DEFAULT"
_Z25softmax_causal_f32_kernelPKfPfiif:
.text._Z25softmax_causal_f32_kernelPKfPfiif:
[----:B------:R-:W-:Y:S01]  /*0000*/  LDC R1, c[0x0][0x37c] ;  /* 0x0000df00ff017b82 */ /* 0x000fe20000000800 */
[----:B------:R-:W0:Y:S07]  /*0010*/  S2R R3, SR_TID.X ;  /* 0x0000000000037919 */ /* 0x000e2e0000002100 */
[----:B------:R-:W1:Y:S01]  /*0020*/  LDC.64 R4, c[0x0][0x390] ;  /* 0x0000e400ff047b82 */ /* 0x000e620000000a00 */
[----:B------:R-:W2:Y:S01]  /*0030*/  LDCU.64 UR8, c[0x0][0x358] ;  /* 0x00006b00ff0877ac */ /* 0x000ea20008000a00 */
[----:B------:R-:W-:Y:S01]  /*0040*/  BSSY.RECONVERGENT B0, `(.L_x_0) ;  /* 0x0000014000007945 */ /* 0x000fe20003800200 */
[----:B------:R-:W-:-:S05]  /*0050*/  IMAD.MOV.U32 R10, RZ, RZ, -0x800001 ;  /* 0xff7fffffff0a7424 */ /* 0x000fca00078e00ff */
[----:B------:R-:W3:Y:S08]  /*0060*/  S2UR UR4, SR_CTAID.X ;  /* 0x00000000000479c3 */ /* 0x000ef00000002500 */
[----:B------:R-:W4:Y:S01]  /*0070*/  LDC.64 R6, c[0x0][0x380] ;  /* 0x0000e000ff067b82 */ /* 0x000f220000000a00 */
[----:B-1----:R-:W-:-:S04]  /*0080*/  VIADDMNMX R0, R5, 0x1, R4, PT ;  /* 0x0000000105007846 */ /* 0x002fc80003800104 */
[----:B0-----:R-:W-:Y:S01]  /*0090*/  ISETP.GE.AND P0, PT, R3, R0, PT ;  /* 0x000000000300720c */ /* 0x001fe20003f06270 */
[----:B---3--:R-:W-:Y:S01]  /*00a0*/  IMAD R2, R4, UR4, RZ ;  /* 0x0000000404027c24 */ /* 0x008fe2000f8e02ff */
[----:B------:R-:W0:Y:S03]  /*00b0*/  LDCU UR4, c[0x0][0x398] ;  /* 0x00007300ff0477ac */ /* 0x000e260008000800 */
[----:B----4-:R-:W-:-:S08]  /*00c0*/  IMAD.WIDE R6, R2, 0x4, R6 ;  /* 0x0000000402067825 */ /* 0x010fd000078e0206 */
[----:B--2---:R-:W-:Y:S05]  /*00d0*/  @P0 BRA `(.L_x_1) ;  /* 0x0000000000280947 */ /* 0x004fea0003800000 */
[----:B------:R-:W1:Y:S01]  /*00e0*/  LDC R12, c[0x0][0x360] ;  /* 0x0000d800ff0c7b82 */ /* 0x000e620000000800 */
[----:B------:R-:W-:Y:S02]  /*00f0*/  IMAD.MOV.U32 R10, RZ, RZ, -0x800001 ;  /* 0xff7fffffff0a7424 */ /* 0x000fe400078e00ff */
[----:B------:R-:W-:-:S07]  /*0100*/  IMAD.MOV.U32 R5, RZ, RZ, R3 ;  /* 0x000000ffff057224 */ /* 0x000fce00078e0003 */
.L_x_2:
[----:B------:R-:W-:-:S06]  /*0110*/  IMAD.WIDE R8, R5, 0x4, R6 ;  /* 0x0000000405087825 */ /* 0x000fcc00078e0206 */
[----:B------:R-:W0:Y:S01]  /*0120*/  LDG.E.CONSTANT R8, desc[UR8][R8.64] ;  /* 0x0000000808087981 */ /* 0x000e22000c1e9900 */
[----:B-1----:R-:W-:-:S04]  /*0130*/  IADD3 R5, PT, PT, R12, R5, RZ ;  /* 0x000000050c057210 */ /* 0x002fc80007ffe0ff */
[----:B------:R-:W-:Y:S01]  /*0140*/  ISETP.GE.AND P0, PT, R5, R0, PT ;  /* 0x000000000500720c */ /* 0x000fe20003f06270 */
[----:B0-----:R-:W-:-:S05]  /*0150*/  FMUL R11, R8, UR4 ;  /* 0x00000004080b7c20 */ /* 0x001fca0008400000 */
[----:B------:R-:W-:-:S07]  /*0160*/  FMNMX R10, R11, R10, !PT ;  /* 0x0000000a0b0a7209 */ /* 0x000fce0007800000 */
[----:B------:R-:W-:Y:S05]  /*0170*/  @!P0 BRA `(.L_x_2) ;  /* 0xfffffffc00e48947 */ /* 0x000fea000383ffff */
.L_x_1:
[----:B0-----:R-:W-:Y:S05]  /*0180*/  BSYNC.RECONVERGENT B0 ;  /* 0x0000000000007941 */ /* 0x001fea0003800200 */
.L_x_0:
[----:B------:R-:W0:Y:S01]  /*0190*/  SHFL.BFLY PT, R5, R10, 0x10, 0x1f ;  /* 0x0e001f000a057f89 */ /* 0x000e2200000e0000 */
[----:B------:R-:W1:Y:S01]  /*01a0*/  LDCU UR7, c[0x0][0x360] ;  /* 0x00006c00ff0777ac */ /* 0x000e620008000800 */
[----:B------:R-:W2:Y:S01]  /*01b0*/  LDCU UR10, c[0x0][0x398] ;  /* 0x00007300ff0a77ac */ /* 0x000ea20008000800 */
[----:B-1----:R-:W-:Y:S01]  /*01c0*/  USHF.R.U32.HI UR6, URZ, 0x5, UR7 ;  /* 0x00000005ff067899 */ /* 0x002fe20008011607 */
[----:B0-----:R-:W-:-:S05]  /*01d0*/  FMNMX R8, R5, R10, !PT ;  /* 0x0000000a05087209 */ /* 0x001fca0007800000 */
[----:B------:R-:W-:Y:S01]  /*01e0*/  ISETP.GE.U32.AND P1, PT, R3, UR6, PT ;  /* 0x0000000603007c0c */ /* 0x000fe2000bf26070 */
[----:B------:R-:W0:-:S12]  /*01f0*/  SHFL.BFLY PT, R5, R8, 0x8, 0x1f ;  /* 0x0d001f0008057f89 */ /* 0x000e1800000e0000 */
[----:B------:R-:W1:Y:S01]  /*0200*/  @!P1 S2R R14, SR_CgaCtaId ;  /* 0x00000000000e9919 */ /* 0x000e620000008800 */
[----:B------:R-:W-:-:S05]  /*0210*/  @!P1 MOV R13, 0x400 ;  /* 0x00000400000d9802 */ /* 0x000fca0000000f00 */
[----:B------:R-:W-:Y:S01]  /*0220*/  @!P1 VIADD R13, R13, 0x8 ;  /* 0x000000080d0d9836 */ /* 0x000fe20000000000 */
[----:B0-----:R-:W-:Y:S02]  /*0230*/  FMNMX R9, R8, R5, !PT ;  /* 0x0000000508097209 */ /* 0x001fe40007800000 */
[----:B------:R-:W-:-:S03]  /*0240*/  LOP3.LUT P0, R5, R3, 0x1f, RZ, 0xc0, !PT ;  /* 0x0000001f03057812 */ /* 0x000fc6000780c0ff */
[----:B------:R-:W0:Y:S10]  /*0250*/  SHFL.BFLY PT, R12, R9, 0x4, 0x1f ;  /* 0x0c801f00090c7f89 */ /* 0x000e3400000e0000 */
[----:B------:R-:W3:Y:S01]  /*0260*/  @!P0 S2R R10, SR_CgaCtaId ;  /* 0x00000000000a8919 */ /* 0x000ee20000008800 */
[----:B-1----:R-:W-:-:S04]  /*0270*/  @!P1 LEA R14, R14, R13, 0x18 ;  /* 0x0000000d0e0e9211 */ /* 0x002fc800078ec0ff */
[----:B------:R-:W-:Y:S02]  /*0280*/  @!P1 LEA R13, R5, R14, 0x2 ;  /* 0x0000000e050d9211 */ /* 0x000fe400078e10ff */
[----:B0-----:R-:W-:Y:S02]  /*0290*/  FMNMX R12, R9, R12, !PT ;  /* 0x0000000c090c7209 */ /* 0x001fe40007800000 */
[----:B------:R-:W-:-:S03]  /*02a0*/  @!P0 MOV R9, 0x400 ;  /* 0x0000040000098802 */ /* 0x000fc60000000f00 */
[----:B------:R-:W0:Y:S02]  /*02b0*/  SHFL.BFLY PT, R11, R12, 0x2, 0x1f ;  /* 0x0c401f000c0b7f89 */ /* 0x000e2400000e0000 */
[----:B------:R-:W-:-:S05]  /*02c0*/  @!P0 VIADD R9, R9, 0x8 ;  /* 0x0000000809098836 */ /* 0x000fca0000000000 */
[----:B---3--:R-:W-:-:S04]  /*02d0*/  @!P0 LEA R10, R10, R9, 0x18 ;  /* 0x000000090a0a8211 */ /* 0x008fc800078ec0ff */
[----:B------:R-:W-:Y:S02]  /*02e0*/  @!P0 LEA.HI R10, R3, R10, RZ, 0x1d ;  /* 0x0000000a030a8211 */ /* 0x000fe400078fe8ff */
[----:B0-----:R-:W-:Y:S01]  /*02f0*/  FMNMX R11, R12, R11, !PT ;  /* 0x0000000b0c0b7209 */ /* 0x001fe20007800000 */
[----:B------:R-:W-:-:S04]  /*0300*/  IMAD.MOV.U32 R12, RZ, RZ, -0x800001 ;  /* 0xff7fffffff0c7424 */ /* 0x000fc800078e00ff */
[----:B------:R-:W0:Y:S02]  /*0310*/  SHFL.BFLY PT, R8, R11, 0x1, 0x1f ;  /* 0x0c201f000b087f89 */ /* 0x000e2400000e0000 */
[----:B0-----:R-:W-:Y:S02]  /*0320*/  FMNMX R15, R11, R8, !PT ;  /* 0x000000080b0f7209 */ /* 0x001fe40007800000 */
[----:B------:R-:W0:Y:S03]  /*0330*/  LDC.64 R8, c[0x0][0x388] ;  /* 0x0000e200ff087b82 */ /* 0x000e260000000a00 */
[----:B------:R1:W-:Y:S05]  /*0340*/  @!P0 STS [R10], R15 ;  /* 0x0000000f0a008388 */ /* 0x0003ea0000000800 */
[----:B------:R-:W-:Y:S01]  /*0350*/  BAR.SYNC.DEFER_BLOCKING 0x0 ;  /* 0x0000000000007b1d */ /* 0x000fe20000010000 */
[----:B------:R-:W-:Y:S01]  /*0360*/  PLOP3.LUT P0, PT, PT, PT, PT, 0x8, 0x80 ;  /* 0x000000000080781c */ /* 0x000fe20003f0e170 */
[----:B0-----:R-:W-:-:S04]  /*0370*/  IMAD.WIDE R8, R2, 0x4, R8 ;  /* 0x0000000402087825 */ /* 0x001fc800078e0208 */
[----:B------:R1:W0:Y:S01]  /*0380*/  @!P1 LDS R12, [R13] ;  /* 0x000000000d0c9984 */ /* 0x0002220000000800 */
[----:B------:R-:W-:-:S13]  /*0390*/  ISETP.GT.U32.AND P1, PT, R3, 0x1f, PT ;  /* 0x0000001f0300780c */ /* 0x000fda0003f24070 */
[----:B-12---:R-:W-:Y:S05]  /*03a0*/  @P1 BRA `(.L_x_3) ;  /* 0x0000000000481947 */ /* 0x006fea0003800000 */
[----:B------:R-:W-:-:S03]  /*03b0*/  UMOV UR4, 0xffffffff ;  /* 0xffffffff00047882 */ /* 0x000fc60000000000 */
[----:B------:R-:W-:Y:S05]  /*03c0*/  BRA.DIV UR4, `(.L_x_4) ;  /* 0x0000000604f07947 */ /* 0x000fea000b800000 */
[----:B0-----:R-:W0:Y:S02]  /*03d0*/  SHFL.BFLY PT, R11, R12, 0x10, 0x1f ;  /* 0x0e001f000c0b7f89 */ /* 0x001e2400000e0000 */
[----:B0-----:R-:W-:-:S05]  /*03e0*/  FMNMX R11, R11, R12, !PT ;  /* 0x0000000c0b0b7209 */ /* 0x001fca0007800000 */
[----:B------:R-:W0:Y:S02]  /*03f0*/  SHFL.BFLY PT, R2, R11, 0x8, 0x1f ;  /* 0x0d001f000b027f89 */ /* 0x000e2400000e0000 */
[----:B0-----:R-:W-:-:S05]  /*0400*/  FMNMX R2, R11, R2, !PT ;  /* 0x000000020b027209 */ /* 0x001fca0007800000 */
[----:B------:R-:W0:Y:S02]  /*0410*/  SHFL.BFLY PT, R13, R2, 0x4, 0x1f ;  /* 0x0c801f00020d7f89 */ /* 0x000e2400000e0000 */
[----:B0-----:R-:W-:-:S05]  /*0420*/  FMNMX R13, R2, R13, !PT ;  /* 0x0000000d020d7209 */ /* 0x001fca0007800000 */
[----:B------:R-:W0:Y:S02]  /*0430*/  SHFL.BFLY PT, R10, R13, 0x2, 0x1f ;  /* 0x0c401f000d0a7f89 */ /* 0x000e2400000e0000 */
[----:B0-----:R-:W-:-:S05]  /*0440*/  FMNMX R10, R13, R10, !PT ;  /* 0x0000000a0d0a7209 */ /* 0x001fca0007800000 */
[----:B------:R0:W1:Y:S02]  /*0450*/  SHFL.BFLY PT, R15, R10, 0x1, 0x1f ;  /* 0x0c201f000a0f7f89 */ /* 0x00006400000e0000 */
.L_x_17:
[----:B------:R-:W-:Y:S02]  /*0460*/  ISETP.NE.AND P1, PT, R3, RZ, PT ;  /* 0x000000ff0300720c */ /* 0x000fe40003f25270 */
[----:B-1----:R-:W-:-:S11]  /*0470*/  FMNMX R15, R10, R15, !PT ;  /* 0x0000000f0a0f7209 */ /* 0x002fd60007800000 */
[----:B------:R-:W1:Y:S01]  /*0480*/  @!P1 S2R R11, SR_CgaCtaId ;  /* 0x00000000000b9919 */ /* 0x000e620000008800 */
[----:B------:R-:W-:Y:S02]  /*0490*/  @!P1 MOV R2, 0x400 ;  /* 0x0000040000029802 */ /* 0x000fe40000000f00 */
[----:B------:R-:W-:Y:S02]  /*04a0*/  @!P1 PLOP3.LUT P0, PT, PT, PT, PT, 0x80, 0x8 ;  /* 0x000000000008981c */ /* 0x000fe40003f0f070 */
[----:B-1----:R-:W-:-:S05]  /*04b0*/  @!P1 LEA R2, R11, R2, 0x18 ;  /* 0x000000020b029211 */ /* 0x002fca00078ec0ff */
[----:B------:R1:W-:Y:S06]  /*04c0*/  @!P1 STS [R2], R15 ;  /* 0x0000000f02009388 */ /* 0x0003ec0000000800 */
.L_x_3:
[----:B------:R-:W-:Y:S01]  /*04d0*/  ISETP.GE.AND P1, PT, R3, R0, PT ;  /* 0x000000000300720c */ /* 0x000fe20003f26270 */
[----:B------:R-:W-:Y:S05]  /*04e0*/  WARPSYNC.ALL ;  /* 0x0000000000007948 */ /* 0x000fea0003800000 */
[----:B------:R-:W-:Y:S01]  /*04f0*/  BAR.SYNC.DEFER_BLOCKING 0x0 ;  /* 0x0000000000007b1d */ /* 0x000fe20000010000 */
[----:B-1----:R-:W-:-:S05]  /*0500*/  IMAD.MOV.U32 R2, RZ, RZ, RZ ;  /* 0x000000ffff027224 */ /* 0x002fca00078e00ff */
[----:B------:R-:W-:Y:S04]  /*0510*/  BSSY.RECONVERGENT B0, `(.L_x_5) ;  /* 0x000001b000007945 */ /* 0x000fe80003800200 */
[----:B------:R-:W-:Y:S05]  /*0520*/  @P1 BRA `(.L_x_6) ;  /* 0x0000000000641947 */ /* 0x000fea0003800000 */
[----:B------:R-:W1:Y:S01]  /*0530*/  S2UR UR5, SR_CgaCtaId ;  /* 0x00000000000579c3 */ /* 0x000e620000008800 */
[----:B------:R-:W-:Y:S01]  /*0540*/  UMOV UR4, 0x400 ;  /* 0x0000040000047882 */ /* 0x000fe20000000000 */
[----:B------:R-:W-:Y:S02]  /*0550*/  IMAD.MOV.U32 R2, RZ, RZ, RZ ;  /* 0x000000ffff027224 */ /* 0x000fe400078e00ff */
[----:B------:R-:W-:Y:S01]  /*0560*/  IMAD.MOV.U32 R13, RZ, RZ, R3 ;  /* 0x000000ffff0d7224 */ /* 0x000fe200078e0003 */
[----:B-1----:R-:W-:-:S09]  /*0570*/  ULEA UR4, UR5, UR4, 0x18 ;  /* 0x0000000405047291 */ /* 0x002fd2000f8ec0ff */
[----:B0-----:R-:W0:Y:S03]  /*0580*/  LDS R12, [UR4] ;  /* 0x00000004ff0c7984 */ /* 0x001e260008000800 */
.L_x_7:
[----:B-1----:R-:W-:-:S06]  /*0590*/  IMAD.WIDE R10, R13, 0x4, R6 ;  /* 0x000000040d0a7825 */ /* 0x002fcc00078e0206 */
[----:B------:R-:W0:Y:S01]  /*05a0*/  LDG.E.CONSTANT R11, desc[UR8][R10.64] ;  /* 0x000000080a0b7981 */ /* 0x000e22000c1e9900 */
[----:B------:R-:W-:Y:S02]  /*05b0*/  HFMA2 R15, -RZ, RZ, 0.96630859375, -0.0022525787353515625 ;  /* 0x3bbb989dff0f7431 */ /* 0x000fe400000001ff */
[----:B------:R-:W-:Y:S02]  /*05c0*/  IMAD.MOV.U32 R16, RZ, RZ, 0x437c0000 ;  /* 0x437c0000ff107424 */ /* 0x000fe400078e00ff */
[----:B0-----:R-:W-:Y:S01]  /*05d0*/  FFMA R14, R11, UR10, -R12 ;  /* 0x0000000a0b0e7c23 */ /* 0x001fe2000800080c */
[C---:B------:R-:W-:Y:S01]  /*05e0*/  IMAD.WIDE R10, R13.reuse, 0x4, R8 ;  /* 0x000000040d0a7825 */ /* 0x040fe200078e0208 */
[----:B------:R-:W-:-:S03]  /*05f0*/  IADD3 R13, PT, PT, R13, UR7, RZ ;  /* 0x000000070d0d7c10 */ /* 0x000fc6000fffe0ff */
[----:B------:R-:W-:Y:S01]  /*0600*/  FFMA.SAT R15, R14, R15, 0.5 ;  /* 0x3f0000000e0f7423 */ /* 0x000fe2000000200f */
[----:B------:R-:W-:-:S03]  /*0610*/  ISETP.GE.AND P1, PT, R13, R0, PT ;  /* 0x000000000d00720c */ /* 0x000fc60003f26270 */
[----:B------:R-:W-:-:S04]  /*0620*/  FFMA.RM R15, R15, R16, 12582913 ;  /* 0x4b4000010f0f7423 */ /* 0x000fc80000004010 */
[C---:B------:R-:W-:Y:S01]  /*0630*/  FADD R17, R15.reuse, -12583039 ;  /* 0xcb40007f0f117421 */ /* 0x040fe20000000000 */
[----:B------:R-:W-:-:S03]  /*0640*/  IMAD.SHL.U32 R15, R15, 0x800000, RZ ;  /* 0x008000000f0f7824 */ /* 0x000fc600078e00ff */
[----:B------:R-:W-:-:S04]  /*0650*/  FFMA R17, R14, 1.4426950216293334961, -R17 ;  /* 0x3fb8aa3b0e117823 */ /* 0x000fc80000000811 */
[----:B------:R-:W-:-:S04]  /*0660*/  FFMA R17, R14, 1.925963033500011079e-08, R17 ;  /* 0x32a570600e117823 */ /* 0x000fc80000000011 */
[----:B------:R-:W0:Y:S02]  /*0670*/  MUFU.EX2 R14, R17 ;  /* 0x00000011000e7308 */ /* 0x000e240000000800 */
[----:B0-----:R-:W-:-:S04]  /*0680*/  FMUL R15, R15, R14 ;  /* 0x0000000e0f0f7220 */ /* 0x001fc80000400000 */
[----:B------:R-:W-:Y:S01]  /*0690*/  FADD R2, R15, R2 ;  /* 0x000000020f027221 */ /* 0x000fe20000000000 */
[----:B------:R1:W-:Y:S01]  /*06a0*/  STG.E desc[UR8][R10.64], R15 ;  /* 0x0000000f0a007986 */ /* 0x0003e2000c101908 */
[----:B------:R-:W-:Y:S05]  /*06b0*/  @!P1 BRA `(.L_x_7) ;  /* 0xfffffffc00b49947 */ /* 0x000fea000383ffff */
.L_x_6:
[----:B------:R-:W-:Y:S05]  /*06c0*/  BSYNC.RECONVERGENT B0 ;  /* 0x0000000000007941 */ /* 0x000fea0003800200 */
.L_x_5:
[----:B------:R-:W2:Y:S01]  /*06d0*/  SHFL.BFLY PT, R7, R2, 0x10, 0x1f ;  /* 0x0e001f0002077f89 */ /* 0x000ea200000e0000 */
[----:B------:R-:W-:Y:S02]  /*06e0*/  ISETP.NE.AND P1, PT, R5, RZ, PT ;  /* 0x000000ff0500720c */ /* 0x000fe40003f25270 */
[----:B------:R-:W-:-:S11]  /*06f0*/  ISETP.GE.U32.AND P2, PT, R3, UR6, PT ;  /* 0x0000000603007c0c */ /* 0x000fd6000bf46070 */
[----:B-1----:R-:W1:Y:S02]  /*0700*/  @!P1 S2R R15, SR_CgaCtaId ;  /* 0x00000000000f9919 */ /* 0x002e640000008800 */
[----:B0-----:R-:W0:Y:S01]  /*0710*/  @!P2 S2R R10, SR_CgaCtaId ;  /* 0x00000000000aa919 */ /* 0x001e220000008800 */
[----:B--2---:R-:W-:Y:S01]  /*0720*/  FADD R7, R7, R2 ;  /* 0x0000000207077221 */ /* 0x004fe20000000000 */
[----:B------:R-:W-:-:S04]  /*0730*/  @!P1 MOV R2, 0x400 ;  /* 0x0000040000029802 */ /* 0x000fc80000000f00 */
[----:B------:R-:W2:Y:S02]  /*0740*/  SHFL.BFLY PT, R0, R7, 0x8, 0x1f ;  /* 0x0d001f0007007f89 */ /* 0x000ea400000e0000 */
[----:B--2---:R-:W-:Y:S01]  /*0750*/  FADD R0, R7, R0 ;  /* 0x0000000007007221 */ /* 0x004fe20000000000 */
[----:B------:R-:W-:-:S04]  /*0760*/  @!P2 MOV R7, 0x400 ;  /* 0x000004000007a802 */ /* 0x000fc80000000f00 */
[----:B------:R-:W2:Y:S01]  /*0770*/  SHFL.BFLY PT, R11, R0, 0x4, 0x1f ;  /* 0x0c801f00000b7f89 */ /* 0x000ea200000e0000 */
[----:B------:R-:W-:-:S05]  /*0780*/  @!P2 VIADD R7, R7, 0x88 ;  /* 0x000000880707a836 */ /* 0x000fca0000000000 */
[----:B0-----:R-:W-:-:S04]  /*0790*/  @!P2 LEA R10, R10, R7, 0x18 ;  /* 0x000000070a0aa211 */ /* 0x001fc800078ec0ff */
[----:B------:R-:W-:Y:S01]  /*07a0*/  @!P2 LEA R5, R5, R10, 0x2 ;  /* 0x0000000a0505a211 */ /* 0x000fe200078e10ff */
[----:B--2---:R-:W-:Y:S01]  /*07b0*/  FADD R11, R0, R11 ;  /* 0x0000000b000b7221 */ /* 0x004fe20000000000 */
[----:B------:R-:W-:Y:S02]  /*07c0*/  @!P1 VIADD R0, R2, 0x88 ;  /* 0x0000008802009836 */ /* 0x000fe40000000000 */
[----:B------:R-:W-:Y:S02]  /*07d0*/  IMAD.MOV.U32 R2, RZ, RZ, RZ ;  /* 0x000000ffff027224 */ /* 0x000fe400078e00ff */
[----:B------:R-:W0:Y:S01]  /*07e0*/  SHFL.BFLY PT, R6, R11, 0x2, 0x1f ;  /* 0x0c401f000b067f89 */ /* 0x000e2200000e0000 */
[----:B-1----:R-:W-:-:S04]  /*07f0*/  @!P1 LEA R0, R15, R0, 0x18 ;  /* 0x000000000f009211 */ /* 0x002fc800078ec0ff */
[----:B------:R-:W-:Y:S01]  /*0800*/  @!P1 LEA.HI R0, R3, R0, RZ, 0x1d ;  /* 0x0000000003009211 */ /* 0x000fe200078fe8ff */
[----:B0-----:R-:W-:-:S05]  /*0810*/  FADD R6, R11, R6 ;  /* 0x000000060b067221 */ /* 0x001fca0000000000 */
[----:B------:R-:W0:Y:S02]  /*0820*/  SHFL.BFLY PT, R13, R6, 0x1, 0x1f ;  /* 0x0c201f00060d7f89 */ /* 0x000e2400000e0000 */
[----:B0-----:R-:W-:-:S05]  /*0830*/  FADD R13, R6, R13 ;  /* 0x0000000d060d7221 */ /* 0x001fca0000000000 */
[----:B------:R0:W-:Y:S01]  /*0840*/  @!P1 STS [R0], R13 ;  /* 0x0000000d00009388 */ /* 0x0001e20000000800 */
[----:B------:R-:W-:Y:S01]  /*0850*/  BAR.SYNC.DEFER_BLOCKING 0x0 ;  /* 0x0000000000007b1d */ /* 0x000fe20000010000 */
[----:B------:R-:W-:-:S05]  /*0860*/  ISETP.GT.U32.AND P1, PT, R3, 0x1f, PT ;  /* 0x0000001f0300780c */ /* 0x000fca0003f24070 */
[----:B------:R0:W1:Y:S08]  /*0870*/  @!P2 LDS R2, [R5] ;  /* 0x000000000502a984 */ /* 0x0000700000000800 */
[----:B0-----:R-:W-:Y:S05]  /*0880*/  @P1 BRA `(.L_x_8) ;  /* 0x0000000000301947 */ /* 0x001fea0003800000 */
[----:B------:R-:W-:-:S03]  /*0890*/  UMOV UR4, 0xffffffff ;  /* 0xffffffff00047882 */ /* 0x000fc60000000000 */
[----:B------:R-:W-:Y:S05]  /*08a0*/  BRA.DIV UR4, `(.L_x_9) ;  /* 0x0000000604487947 */ /* 0x000fea000b800000 */
[----:B-1----:R-:W0:Y:S02]  /*08b0*/  SHFL.BFLY PT, R5, R2, 0x10, 0x1f ;  /* 0x0e001f0002057f89 */ /* 0x002e2400000e0000 */
[----:B0-----:R-:W-:-:S05]  /*08c0*/  FADD R5, R2, R5 ;  /* 0x0000000502057221 */ /* 0x001fca0000000000 */
[----:B------:R-:W0:Y:S02]  /*08d0*/  SHFL.BFLY PT, R0, R5, 0x8, 0x1f ;  /* 0x0d001f0005007f89 */ /* 0x000e2400000e0000 */
[----:B0-----:R-:W-:-:S05]  /*08e0*/  FADD R0, R5, R0 ;  /* 0x0000000005007221 */ /* 0x001fca0000000000 */
[----:B------:R-:W0:Y:S02]  /*08f0*/  SHFL.BFLY PT, R7, R0, 0x4, 0x1f ;  /* 0x0c801f0000077f89 */ /* 0x000e2400000e0000 */
[----:B0-----:R-:W-:-:S05]  /*0900*/  FADD R7, R0, R7 ;  /* 0x0000000700077221 */ /* 0x001fca0000000000 */
[----:B------:R-:W0:Y:S02]  /*0910*/  SHFL.BFLY PT, R6, R7, 0x2, 0x1f ;  /* 0x0c401f0007067f89 */ /* 0x000e2400000e0000 */
[----:B0-----:R-:W-:-:S05]  /*0920*/  FADD R6, R7, R6 ;  /* 0x0000000607067221 */ /* 0x001fca0000000000 */
[----:B------:R0:W1:Y:S02]  /*0930*/  SHFL.BFLY PT, R11, R6, 0x1, 0x1f ;  /* 0x0c201f00060b7f89 */ /* 0x00006400000e0000 */
.L_x_23:
[----:B-1----:R-:W-:-:S07]  /*0940*/  FADD R2, R6, R11 ;  /* 0x0000000b06027221 */ /* 0x002fce0000000000 */
.L_x_8:
[----:B------:R-:W2:Y:S01]  /*0950*/  @P0 S2R R5, SR_CgaCtaId ;  /* 0x0000000000050919 */ /* 0x000ea20000008800 */
[----:B------:R-:W-:Y:S01]  /*0960*/  @P0 MOV R0, 0x400 ;  /* 0x0000040000000802 */ /* 0x000fe20000000f00 */
[----:B------:R-:W-:Y:S05]  /*0970*/  WARPSYNC.ALL ;  /* 0x0000000000007948 */ /* 0x000fea0003800000 */
[----:B------:R-:W-:Y:S02]  /*0980*/  ISETP.GE.AND P1, PT, R3, R4, PT ;  /* 0x000000040300720c */ /* 0x000fe40003f26270 */
[----:B--2---:R-:W-:-:S05]  /*0990*/  @P0 LEA R5, R5, R0, 0x18 ;  /* 0x0000000005050211 */ /* 0x004fca00078ec0ff */
[----:B-1----:R1:W-:Y:S01]  /*09a0*/  @P0 STS [R5+0x4], R2 ;  /* 0x0000040205000388 */ /* 0x0023e20000000800 */
[----:B------:R-:W-:Y:S06]  /*09b0*/  BAR.SYNC.DEFER_BLOCKING 0x0 ;  /* 0x0000000000007b1d */ /* 0x000fec0000010000 */
[----:B------:R-:W-:Y:S05]  /*09c0*/  @P1 EXIT ;  /* 0x000000000000194d */ /* 0x000fea0003800000 */
[----:B------:R-:W2:Y:S01]  /*09d0*/  S2UR UR5, SR_CgaCtaId ;  /* 0x00000000000579c3 */ /* 0x000ea20000008800 */
[----:B------:R-:W-:Y:S02]  /*09e0*/  UMOV UR4, 0x400 ;  /* 0x0000040000047882 */ /* 0x000fe40000000000 */
[----:B--2---:R-:W-:Y:S01]  /*09f0*/  ULEA UR4, UR5, UR4, 0x18 ;  /* 0x0000000405047291 */ /* 0x004fe2000f8ec0ff */
[----:B------:R-:W2:Y:S08]  /*0a00*/  LDCU UR5, c[0x0][0x390] ;  /* 0x00007200ff0577ac */ /* 0x000eb00008000800 */
[----:B------:R-:W1:Y:S02]  /*0a10*/  LDS R0, [UR4+0x4] ;  /* 0x00000404ff007984 */ /* 0x000e640008000800 */
[----:B------:R-:W3:Y:S01]  /*0a20*/  LDCU UR4, c[0x0][0x394] ;  /* 0x00007280ff0477ac */ /* 0x000ee20008000800 */
[----:B-1----:R-:W-:-:S05]  /*0a30*/  VIADD R2, R0, 0x1800000 ;  /* 0x0180000000027836 */ /* 0x002fca0000000000 */
[----:B------:R-:W-:-:S04]  /*0a40*/  LOP3.LUT R2, R2, 0x7f800000, RZ, 0xc0, !PT ;  /* 0x7f80000002027812 */ /* 0x000fc800078ec0ff */
[----:B------:R-:W-:-:S13]  /*0a50*/  ISETP.GT.U32.AND P0, PT, R2, 0x1ffffff, PT ;  /* 0x01ffffff0200780c */ /* 0x000fda0003f04070 */
[----:B--23--:R-:W-:Y:S05]  /*0a60*/  @P0 BRA `(.L_x_10) ;  /* 0x0000000000100947 */ /* 0x00cfea0003800000 */
[----:B------:R-:W-:-:S07]  /*0a70*/  MOV R2, 0xa90 ;  /* 0x00000a9000027802 */ /* 0x000fce0000000f00 */
[----:B0-----:R-:W-:Y:S05]  /*0a80*/  CALL.REL.NOINC `($__internal_0_$__cuda_sm20_rcp_rn_f32_slowpath) ;  /* 0x0000000400647944 */ /* 0x001fea0003c00000 */
[----:B------:R-:W-:Y:S01]  /*0a90*/  MOV R2, R0 ;  /* 0x0000000000027202 */ /* 0x000fe20000000f00 */
[----:B------:R-:W-:Y:S06]  /*0aa0*/  BRA `(.L_x_11) ;  /* 0x0000000000107947 */ /* 0x000fec0003800000 */
.L_x_10:
[----:B------:R-:W1:Y:S02]  /*0ab0*/  MUFU.RCP R5, R0 ;  /* 0x0000000000057308 */ /* 0x000e640000001000 */
[----:B-1----:R-:W-:-:S04]  /*0ac0*/  FFMA R2, R0, R5, -1 ;  /* 0xbf80000000027423 */ /* 0x002fc80000000005 */
[----:B------:R-:W-:-:S04]  /*0ad0*/  FADD.FTZ R2, -R2, -RZ ;  /* 0x800000ff02027221 */ /* 0x000fc80000010100 */
[----:B------:R-:W-:-:S07]  /*0ae0*/  FFMA R2, R5, R2, R5 ;  /* 0x0000000205027223 */ /* 0x000fce0000000005 */
.L_x_11:
[C---:B------:R-:W-:Y:S01]  /*0af0*/  ISETP.GT.AND P0, PT, R3.reuse, UR4, PT ;  /* 0x0000000403007c0c */ /* 0x040fe2000bf04270 */
[----:B------:R-:W-:-:S12]  /*0b00*/  IMAD.WIDE R4, R3, 0x4, R8 ;  /* 0x0000000403047825 */ /* 0x000fd800078e0208 */
[----:B------:R-:W2:Y:S01]  /*0b10*/  @!P0 LDG.E R7, desc[UR8][R4.64] ;  /* 0x0000000804078981 */ /* 0x000ea2000c1e1900 */
[----:B------:R-:W-:Y:S02]  /*0b20*/  VIADD R3, R3, UR7 ;  /* 0x0000000703037c36 */ /* 0x000fe40008000000 */
[----:B--2---:R-:W-:-:S05]  /*0b30*/  @!P0 FMUL R7, R2, R7 ;  /* 0x0000000702078220 */ /* 0x004fca0000400000 */
[----:B------:R1:W-:Y:S04]  /*0b40*/  @!P0 STG.E desc[UR8][R4.64], R7 ;  /* 0x0000000704008986 */ /* 0x0003e8000c101908 */
[----:B------:R1:W-:Y:S01]  /*0b50*/  @P0 STG.E desc[UR8][R4.64], RZ ;  /* 0x000000ff04000986 */ /* 0x0003e2000c101908 */
[----:B------:R-:W-:-:S13]  /*0b60*/  ISETP.GE.AND P0, PT, R3, UR5, PT ;  /* 0x0000000503007c0c */ /* 0x000fda000bf06270 */
[----:B-1----:R-:W-:Y:S05]  /*0b70*/  @!P0 BRA `(.L_x_11) ;  /* 0xfffffffc00dc8947 */ /* 0x002fea000383ffff */
[----:B------:R-:W-:Y:S05]  /*0b80*/  EXIT ;  /* 0x000000000000794d */ /* 0x000fea0003800000 */
.L_x_4:
[----:B------:R-:W-:Y:S02]  /*0b90*/  HFMA2 R16, -RZ, RZ, 0, 9.5367431640625e-07 ;  /* 0x00000010ff107431 */ /* 0x000fe400000001ff */
[----:B0-----:R-:W-:Y:S02]  /*0ba0*/  IMAD.MOV.U32 R17, RZ, RZ, R12 ;  /* 0x000000ffff117224 */ /* 0x001fe400078e000c */
[----:B------:R-:W-:Y:S02]  /*0bb0*/  IMAD.MOV.U32 R19, RZ, RZ, 0x1f ;  /* 0x0000001fff137424 */ /* 0x000fe400078e00ff */
[----:B------:R-:W-:-:S07]  /*0bc0*/  IMAD.MOV.U32 R14, RZ, RZ, -0x1 ;  /* 0xffffffffff0e7424 */ /* 0x000fce00078e00ff */
[----:B------:R-:W-:Y:S05]  /*0bd0*/  WARPSYNC.COLLECTIVE R14, `(.L_x_12) ;  /* 0x000000000e087348 */ /* 0x000fea0003c00000 */
[----:B------:R0:W1:Y:S02]  /*0be0*/  SHFL.BFLY P1, R15, R17, R16, R19 ;  /* 0x0c000010110f7389 */ /* 0x0000640000020013 */
[----:B01----:R-:W-:Y:S05]  /*0bf0*/  ENDCOLLECTIVE ;  /* 0x000000000000791b */ /* 0x003fea0003800000 */
.L_x_12:
[----:B------:R-:W-:Y:S01]  /*0c00*/  IMAD.MOV.U32 R16, RZ, RZ, 0x8 ;  /* 0x00000008ff107424 */ /* 0x000fe200078e00ff */
[----:B------:R-:W-:-:S04]  /*0c10*/  MOV R11, R15 ;  /* 0x0000000f000b7202 */ /* 0x000fc80000000f00 */
[----:B------:R-:W-:-:S05]  /*0c20*/  FMNMX R11, R11, R12, !PT ;  /* 0x0000000c0b0b7209 */ /* 0x000fca0007800000 */
[----:B------:R-:W-:-:S07]  /*0c30*/  IMAD.MOV.U32 R17, RZ, RZ, R11 ;  /* 0x000000ffff117224 */ /* 0x000fce00078e000b */
[----:B------:R-:W-:Y:S05]  /*0c40*/  WARPSYNC.COLLECTIVE R14, `(.L_x_13) ;  /* 0x000000000e087348 */ /* 0x000fea0003c00000 */
[----:B------:R0:W1:Y:S02]  /*0c50*/  SHFL.BFLY P1, R15, R17, R16, R19 ;  /* 0x0c000010110f7389 */ /* 0x0000640000020013 */
[----:B01----:R-:W-:Y:S05]  /*0c60*/  ENDCOLLECTIVE ;  /* 0x000000000000791b */ /* 0x003fea0003800000 */
.L_x_13:
[----:B------:R-:W-:Y:S01]  /*0c70*/  IMAD.MOV.U32 R16, RZ, RZ, 0x4 ;  /* 0x00000004ff107424 */ /* 0x000fe200078e00ff */
[----:B------:R-:W-:-:S04]  /*0c80*/  MOV R2, R15 ;  /* 0x0000000f00027202 */ /* 0x000fc80000000f00 */
[----:B------:R-:W-:-:S05]  /*0c90*/  FMNMX R2, R11, R2, !PT ;  /* 0x000000020b027209 */ /* 0x000fca0007800000 */
[----:B------:R-:W-:-:S07]  /*0ca0*/  IMAD.MOV.U32 R17, RZ, RZ, R2 ;  /* 0x000000ffff117224 */ /* 0x000fce00078e0002 */
[----:B------:R-:W-:Y:S05]  /*0cb0*/  WARPSYNC.COLLECTIVE R14, `(.L_x_14) ;  /* 0x000000000e087348 */ /* 0x000fea0003c00000 */
[----:B------:R0:W1:Y:S02]  /*0cc0*/  SHFL.BFLY P1, R15, R17, R16, R19 ;  /* 0x0c000010110f7389 */ /* 0x0000640000020013 */
[----:B01----:R-:W-:Y:S05]  /*0cd0*/  ENDCOLLECTIVE ;  /* 0x000000000000791b */ /* 0x003fea0003800000 */
.L_x_14:
[----:B------:R-:W-:Y:S01]  /*0ce0*/  IMAD.MOV.U32 R16, RZ, RZ, 0x2 ;  /* 0x00000002ff107424 */ /* 0x000fe200078e00ff */
[----:B------:R-:W-:-:S04]  /*0cf0*/  MOV R13, R15 ;  /* 0x0000000f000d7202 */ /* 0x000fc80000000f00 */
[----:B------:R-:W-:-:S05]  /*0d00*/  FMNMX R13, R2, R13, !PT ;  /* 0x0000000d020d7209 */ /* 0x000fca0007800000 */
[----:B------:R-:W-:-:S07]  /*0d10*/  IMAD.MOV.U32 R17, RZ, RZ, R13 ;  /* 0x000000ffff117224 */ /* 0x000fce00078e000d */
[----:B------:R-:W-:Y:S05]  /*0d20*/  WARPSYNC.COLLECTIVE R14, `(.L_x_15) ;  /* 0x000000000e087348 */ /* 0x000fea0003c00000 */
[----:B------:R0:W1:Y:S02]  /*0d30*/  SHFL.BFLY P1, R15, R17, R16, R19 ;  /* 0x0c000010110f7389 */ /* 0x0000640000020013 */
[----:B01----:R-:W-:Y:S05]  /*0d40*/  ENDCOLLECTIVE ;  /* 0x000000000000791b */ /* 0x003fea0003800000 */
.L_x_15:
[----:B------:R-:W-:Y:S01]  /*0d50*/  IMAD.MOV.U32 R16, RZ, RZ, 0x1 ;  /* 0x00000001ff107424 */ /* 0x000fe200078e00ff */
[----:B------:R-:W-:-:S04]  /*0d60*/  MOV R10, R15 ;  /* 0x0000000f000a7202 */ /* 0x000fc80000000f00 */
[----:B------:R-:W-:-:S05]  /*0d70*/  FMNMX R10, R13, R10, !PT ;  /* 0x0000000a0d0a7209 */ /* 0x000fca0007800000 */
[----:B------:R-:W-:-:S07]  /*0d80*/  IMAD.MOV.U32 R17, RZ, RZ, R10 ;  /* 0x000000ffff117224 */ /* 0x000fce00078e000a */
[----:B------:R-:W-:Y:S05]  /*0d90*/  WARPSYNC.COLLECTIVE R14, `(.L_x_16) ;  /* 0x000000000e087348 */ /* 0x000fea0003c00000 */
[----:B------:R0:W1:Y:S02]  /*0da0*/  SHFL.BFLY P1, R15, R17, R16, R19 ;  /* 0x0c000010110f7389 */ /* 0x0000640000020013 */
[----:B01----:R-:W-:Y:S05]  /*0db0*/  ENDCOLLECTIVE ;  /* 0x000000000000791b */ /* 0x003fea0003800000 */
.L_x_16:
[----:B------:R-:W-:Y:S05]  /*0dc0*/  BRA `(.L_x_17) ;  /* 0xfffffff400a47947 */ /* 0x000fea000383ffff */
.L_x_9:
[----:B-1----:R-:W-:Y:S01]  /*0dd0*/  MOV R17, R2 ;  /* 0x0000000200117202 */ /* 0x002fe20000000f00 */
[----:B------:R-:W-:Y:S01]  /*0de0*/  IMAD.MOV.U32 R16, RZ, RZ, 0x10 ;  /* 0x00000010ff107424 */ /* 0x000fe200078e00ff */
[----:B------:R-:W-:Y:S01]  /*0df0*/  MOV R14, 0xffffffff ;  /* 0xffffffff000e7802 */ /* 0x000fe20000000f00 */
[----:B------:R-:W-:-:S07]  /*0e00*/  IMAD.MOV.U32 R19, RZ, RZ, 0x1f ;  /* 0x0000001fff137424 */ /* 0x000fce00078e00ff */
[----:B------:R-:W-:Y:S05]  /*0e10*/  WARPSYNC.COLLECTIVE R14, `(.L_x_18) ;  /* 0x000000000e087348 */ /* 0x000fea0003c00000 */
[----:B------:R0:W1:Y:S02]  /*0e20*/  SHFL.BFLY P1, R15, R17, R16, R19 ;  /* 0x0c000010110f7389 */ /* 0x0000640000020013 */
[----:B01----:R-:W-:Y:S05]  /*0e30*/  ENDCOLLECTIVE ;  /* 0x000000000000791b */ /* 0x003fea0003800000 */
.L_x_18:
[----:B------:R-:W-:Y:S02]  /*0e40*/  HFMA2 R16, -RZ, RZ, 0, 4.76837158203125e-07 ;  /* 0x00000008ff107431 */ /* 0x000fe400000001ff */
[----:B------:R-:W-:-:S04]  /*0e50*/  IMAD.MOV.U32 R5, RZ, RZ, R15 ;  /* 0x000000ffff057224 */ /* 0x000fc800078e000f */
[----:B------:R-:W-:-:S04]  /*0e60*/  FADD R5, R2, R5 ;  /* 0x0000000502057221 */ /* 0x000fc80000000000 */
[----:B------:R-:W-:-:S07]  /*0e70*/  IMAD.MOV.U32 R17, RZ, RZ, R5 ;  /* 0x000000ffff117224 */ /* 0x000fce00078e0005 */
[----:B------:R-:W-:Y:S05]  /*0e80*/  WARPSYNC.COLLECTIVE R14, `(.L_x_19) ;  /* 0x000000000e087348 */ /* 0x000fea0003c00000 */
[----:B------:R0:W1:Y:S02]  /*0e90*/  SHFL.BFLY P1, R15, R17, R16, R19 ;  /* 0x0c000010110f7389 */ /* 0x0000640000020013 */
[----:B01----:R-:W-:Y:S05]  /*0ea0*/  ENDCOLLECTIVE ;  /* 0x000000000000791b */ /* 0x003fea0003800000 */
.L_x_19:
[----:B------:R-:W-:Y:S01]  /*0eb0*/  MOV R16, 0x4 ;  /* 0x0000000400107802 */ /* 0x000fe20000000f00 */
[----:B------:R-:W-:-:S04]  /*0ec0*/  IMAD.MOV.U32 R0, RZ, RZ, R15 ;  /* 0x000000ffff007224 */ /* 0x000fc800078e000f */
[----:B------:R-:W-:-:S04]  /*0ed0*/  FADD R0, R5, R0 ;  /* 0x0000000005007221 */ /* 0x000fc80000000000 */
[----:B------:R-:W-:-:S07]  /*0ee0*/  IMAD.MOV.U32 R17, RZ, RZ, R0 ;  /* 0x000000ffff117224 */ /* 0x000fce00078e0000 */
[----:B------:R-:W-:Y:S05]  /*0ef0*/  WARPSYNC.COLLECTIVE R14, `(.L_x_20) ;  /* 0x000000000e087348 */ /* 0x000fea0003c00000 */
[----:B------:R0:W1:Y:S02]  /*0f00*/  SHFL.BFLY P1, R15, R17, R16, R19 ;  /* 0x0c000010110f7389 */ /* 0x0000640000020013 */
[----:B01----:R-:W-:Y:S05]  /*0f10*/  ENDCOLLECTIVE ;  /* 0x000000000000791b */ /* 0x003fea0003800000 */
.L_x_20:
[----:B------:R-:W-:Y:S02]  /*0f20*/  HFMA2 R16, -RZ, RZ, 0, 1.1920928955078125e-07 ;  /* 0x00000002ff107431 */ /* 0x000fe400000001ff */
[----:B------:R-:W-:-:S04]  /*0f30*/  IMAD.MOV.U32 R7, RZ, RZ, R15 ;  /* 0x000000ffff077224 */ /* 0x000fc800078e000f */
[----:B------:R-:W-:-:S04]  /*0f40*/  FADD R7, R0, R7 ;  /* 0x0000000700077221 */ /* 0x000fc80000000000 */
[----:B------:R-:W-:-:S07]  /*0f50*/  IMAD.MOV.U32 R17, RZ, RZ, R7 ;  /* 0x000000ffff117224 */ /* 0x000fce00078e0007 */
[----:B------:R-:W-:Y:S05]  /*0f60*/  WARPSYNC.COLLECTIVE R14, `(.L_x_21) ;  /* 0x000000000e087348 */ /* 0x000fea0003c00000 */
[----:B------:R0:W1:Y:S02]  /*0f70*/  SHFL.BFLY P1, R15, R17, R16, R19 ;  /* 0x0c000010110f7389 */ /* 0x0000640000020013 */
[----:B01----:R-:W-:Y:S05]  /*0f80*/  ENDCOLLECTIVE ;  /* 0x000000000000791b */ /* 0x003fea0003800000 */
.L_x_21:
[----:B------:R-:W-:Y:S01]  /*0f90*/  MOV R16, 0x1 ;  /* 0x0000000100107802 */ /* 0x000fe20000000f00 */
[----:B------:R-:W-:-:S04]  /*0fa0*/  IMAD.MOV.U32 R6, RZ, RZ, R15 ;  /* 0x000000ffff067224 */ /* 0x000fc800078e000f */
[----:B------:R-:W-:-:S04]  /*0fb0*/  FADD R6, R7, R6 ;  /* 0x0000000607067221 */ /* 0x000fc80000000000 */
[----:B------:R-:W-:-:S07]  /*0fc0*/  IMAD.MOV.U32 R17, RZ, RZ, R6 ;  /* 0x000000ffff117224 */ /* 0x000fce00078e0006 */
[----:B------:R-:W-:Y:S05]  /*0fd0*/  WARPSYNC.COLLECTIVE R14, `(.L_x_22) ;  /* 0x000000000e087348 */ /* 0x000fea0003c00000 */
[----:B------:R0:W1:Y:S02]  /*0fe0*/  SHFL.BFLY P1, R15, R17, R16, R19 ;  /* 0x0c000010110f7389 */ /* 0x0000640000020013 */
[----:B01----:R-:W-:Y:S05]  /*0ff0*/  ENDCOLLECTIVE ;  /* 0x000000000000791b */ /* 0x003fea0003800000 */
.L_x_22:
[----:B------:R-:W-:Y:S01]  /*1000*/  IMAD.MOV.U32 R11, RZ, RZ, R15 ;  /* 0x000000ffff0b7224 */ /* 0x000fe200078e000f */
[----:B------:R-:W-:Y:S06]  /*1010*/  BRA `(.L_x_23) ;  /* 0xfffffff800487947 */ /* 0x000fec000383ffff */
        .weak           $__internal_0_$__cuda_sm20_rcp_rn_f32_slowpath
        .type           $__internal_0_$__cuda_sm20_rcp_rn_f32_slowpath,@function
        .size           $__internal_0_$__cuda_sm20_rcp_rn_f32_slowpath,(.L_x_70 - $__internal_0_$__cuda_sm20_rcp_rn_f32_slowpath)
$__internal_0_$__cuda_sm20_rcp_rn_f32_slowpath:
[----:B------:R-:W-:-:S05]  /*1020*/  IMAD.SHL.U32 R4, R0, 0x2, RZ ;  /* 0x0000000200047824 */ /* 0x000fca00078e00ff */
[----:B------:R-:W-:-:S04]  /*1030*/  SHF.R.U32.HI R4, RZ, 0x18, R4 ;  /* 0x00000018ff047819 */ /* 0x000fc80000011604 */
[----:B------:R-:W-:-:S13]  /*1040*/  ISETP.NE.U32.AND P0, PT, R4, RZ, PT ;  /* 0x000000ff0400720c */ /* 0x000fda0003f05070 */
[----:B------:R-:W-:Y:S05]  /*1050*/  @P0 BRA `(.L_x_24) ;  /* 0x00000000002c0947 */ /* 0x000fea0003800000 */
[----:B------:R-:W-:-:S04]  /*1060*/  SHF.L.U32 R4, R0, 0x1, RZ ;  /* 0x0000000100047819 */ /* 0x000fc800000006ff */
[----:B------:R-:W-:-:S13]  /*1070*/  ISETP.NE.AND P0, PT, R4, RZ, PT ;  /* 0x000000ff0400720c */ /* 0x000fda0003f05270 */
[----:B------:R2:W3:Y:S01]  /*1080*/  @!P0 MUFU.RCP R4, R0 ;  /* 0x0000000000048308 */ /* 0x0004e20000001000 */
[----:B------:R-:W-:Y:S05]  /*1090*/  @!P0 BRA `(.L_x_25) ;  /* 0x0000000000a48947 */ /* 0x000fea0003800000 */
[----:B------:R-:W-:-:S04]  /*10a0*/  FFMA R5, R0, 1.84467440737095516160e+19, RZ ;  /* 0x5f80000000057823 */ /* 0x000fc800000000ff */
[----:B--2---:R-:W3:Y:S02]  /*10b0*/  MUFU.RCP R0, R5 ;  /* 0x0000000500007308 */ /* 0x004ee40000001000 */
[----:B---3--:R-:W-:-:S04]  /*10c0*/  FFMA R4, R5, R0, -1 ;  /* 0xbf80000005047423 */ /* 0x008fc80000000000 */
[----:B------:R-:W-:-:S04]  /*10d0*/  FADD.FTZ R7, -R4, -RZ ;  /* 0x800000ff04077221 */ /* 0x000fc80000010100 */
[----:B------:R-:W-:-:S04]  /*10e0*/  FFMA R0, R0, R7, R0 ;  /* 0x0000000700007223 */ /* 0x000fc80000000000 */
[----:B------:R-:W-:Y:S01]  /*10f0*/  FFMA R4, R0, 1.84467440737095516160e+19, RZ ;  /* 0x5f80000000047823 */ /* 0x000fe200000000ff */
[----:B------:R-:W-:Y:S06]  /*1100*/  BRA `(.L_x_25) ;  /* 0x0000000000887947 */ /* 0x000fec0003800000 */
.L_x_24:
[----:B------:R-:W-:-:S05]  /*1110*/  VIADD R5, R4, 0xffffff03 ;  /* 0xffffff0304057836 */ /* 0x000fca0000000000 */
[----:B------:R-:W-:-:S13]  /*1120*/  ISETP.GT.U32.AND P0, PT, R5, 0x1, PT ;  /* 0x000000010500780c */ /* 0x000fda0003f04070 */
[----:B------:R-:W-:Y:S05]  /*1130*/  @P0 BRA `(.L_x_26) ;  /* 0x0000000000780947 */ /* 0x000fea0003800000 */
[----:B------:R-:W-:Y:S01]  /*1140*/  LOP3.LUT R6, R0, 0x7fffff, RZ, 0xc0, !PT ;  /* 0x007fffff00067812 */ /* 0x000fe200078ec0ff */
[----:B------:R-:W-:-:S03]  /*1150*/  IMAD.MOV.U32 R12, RZ, RZ, 0x3 ;  /* 0x00000003ff0c7424 */ /* 0x000fc600078e00ff */
[----:B------:R-:W-:Y:S02]  /*1160*/  LOP3.LUT R6, R6, 0x3f800000, RZ, 0xfc, !PT ;  /* 0x3f80000006067812 */ /* 0x000fe400078efcff */
[----:B------:R-:W-:Y:S02]  /*1170*/  SHF.L.U32 R13, R12, R5, RZ ;  /* 0x000000050c0d7219 */ /* 0x000fe400000006ff */
[----:B------:R-:W0:Y:S02]  /*1180*/  MUFU.RCP R7, R6 ;  /* 0x0000000600077308 */ /* 0x000e240000001000 */
[----:B0-----:R-:W-:-:S04]  /*1190*/  FFMA R10, R6, R7, -1 ;  /* 0xbf800000060a7423 */ /* 0x001fc80000000007 */
[----:B------:R-:W-:-:S04]  /*11a0*/  FADD.FTZ R10, -R10, -RZ ;  /* 0x800000ff0a0a7221 */ /* 0x000fc80000010100 */
[CCC-:B------:R-:W-:Y:S01]  /*11b0*/  FFMA.RM R11, R7.reuse, R10.reuse, R7.reuse ;  /* 0x0000000a070b7223 */ /* 0x1c0fe20000004007 */
[----:B------:R-:W-:-:S04]  /*11c0*/  FFMA.RP R10, R7, R10, R7 ;  /* 0x0000000a070a7223 */ /* 0x000fc80000008007 */
[C---:B------:R-:W-:Y:S02]  /*11d0*/  LOP3.LUT R7, R11.reuse, 0x7fffff, RZ, 0xc0, !PT ;  /* 0x007fffff0b077812 */ /* 0x040fe400078ec0ff */
[----:B------:R-:W-:Y:S02]  /*11e0*/  FSETP.NEU.FTZ.AND P0, PT, R11, R10, PT ;  /* 0x0000000a0b00720b */ /* 0x000fe40003f1d000 */
[----:B------:R-:W-:Y:S02]  /*11f0*/  LOP3.LUT R10, R7, 0x800000, RZ, 0xfc, !PT ;  /* 0x00800000070a7812 */ /* 0x000fe400078efcff */
[----:B------:R-:W-:Y:S02]  /*1200*/  SEL R7, RZ, 0xffffffff, !P0 ;  /* 0xffffffffff077807 */ /* 0x000fe40004000000 */
[----:B------:R-:W-:Y:S02]  /*1210*/  LOP3.LUT R6, R13, R10, RZ, 0xc0, !PT ;  /* 0x0000000a0d067212 */ /* 0x000fe400078ec0ff */
[----:B------:R-:W-:-:S02]  /*1220*/  IADD3 R7, PT, PT, -R7, RZ, RZ ;  /* 0x000000ff07077210 */ /* 0x000fc40007ffe1ff */
[-C--:B------:R-:W-:Y:S02]  /*1230*/  SHF.R.U32.HI R6, RZ, R5.reuse, R6 ;  /* 0x00000005ff067219 */ /* 0x080fe40000011606 */
[----:B------:R-:W-:Y:S02]  /*1240*/  LOP3.LUT P1, RZ, R7, R5, R10, 0xf8, !PT ;  /* 0x0000000507ff7212 */ /* 0x000fe4000782f80a */
[C---:B------:R-:W-:Y:S02]  /*1250*/  LOP3.LUT P0, RZ, R6.reuse, 0x1, RZ, 0xc0, !PT ;  /* 0x0000000106ff7812 */ /* 0x040fe4000780c0ff */
[----:B------:R-:W-:-:S04]  /*1260*/  LOP3.LUT P2, RZ, R6, 0x2, RZ, 0xc0, !PT ;  /* 0x0000000206ff7812 */ /* 0x000fc8000784c0ff */
[----:B------:R-:W-:Y:S02]  /*1270*/  PLOP3.LUT P0, PT, P0, P1, P2, 0xe0, 0x0 ;  /* 0x000000000000781c */ /* 0x000fe40000703c20 */
[----:B------:R-:W-:Y:S02]  /*1280*/  LOP3.LUT P1, RZ, R0, 0x7fffff, RZ, 0xc0, !PT ;  /* 0x007fffff00ff7812 */ /* 0x000fe4000782c0ff */
[----:B------:R-:W-:-:S05]  /*1290*/  SEL R5, RZ, 0x1, !P0 ;  /* 0x00000001ff057807 */ /* 0x000fca0004000000 */
[----:B------:R-:W-:-:S05]  /*12a0*/  IMAD.MOV R5, RZ, RZ, -R5 ;  /* 0x000000ffff057224 */ /* 0x000fca00078e0a05 */
[----:B------:R-:W-:Y:S01]  /*12b0*/  ISETP.GE.AND P0, PT, R5, RZ, PT ;  /* 0x000000ff0500720c */ /* 0x000fe20003f06270 */
[----:B------:R-:W-:-:S05]  /*12c0*/  VIADD R5, R4, 0xffffff04 ;  /* 0xffffff0404057836 */ /* 0x000fca0000000000 */
[----:B------:R-:W-:-:S07]  /*12d0*/  SHF.R.U32.HI R5, RZ, R5, R10 ;  /* 0x00000005ff057219 */ /* 0x000fce000001160a */
[----:B------:R-:W-:-:S05]  /*12e0*/  @!P0 IADD3 R5, PT, PT, R5, 0x1, RZ ;  /* 0x0000000105058810 */ /* 0x000fca0007ffe0ff */
[----:B------:R-:W-:-:S05]  /*12f0*/  @!P1 IMAD.SHL.U32 R5, R5, 0x2, RZ ;  /* 0x0000000205059824 */ /* 0x000fca00078e00ff */
[----:B------:R-:W-:Y:S01]  /*1300*/  LOP3.LUT R4, R5, 0x80000000, R0, 0xf8, !PT ;  /* 0x8000000005047812 */ /* 0x000fe200078ef800 */
[----:B------:R-:W-:Y:S06]  /*1310*/  BRA `(.L_x_25) ;  /* 0x0000000000047947 */ /* 0x000fec0003800000 */
.L_x_26:
[----:B------:R0:W1:Y:S02]  /*1320*/  MUFU.RCP R4, R0 ;  /* 0x0000000000047308 */ /* 0x0000640000001000 */
.L_x_25:
[----:B0123--:R-:W-:Y:S01]  /*1330*/  IMAD.MOV.U32 R0, RZ, RZ, R4 ;  /* 0x000000ffff007224 */ /* 0x00ffe200078e0004 */
[----:B------:R-:W-:Y:S01]  /*1340*/  MOV R4, R2 ;  /* 0x0000000200047202 */ /* 0x000fe20000000f00 */
[----:B------:R-:W-:-:S04]  /*1350*/  IMAD.MOV.U32 R5, RZ, RZ, 0x0 ;  /* 0x00000000ff057424 */ /* 0x000fc800078e00ff */
[----:B------:R-:W-:Y:S05]  /*1360*/  RET.REL.NODEC R4 `(_Z25softmax_causal_f32_kernelPKfPfiif) ;  /* 0xffffffec04247950 */ /* 0x000fea0003c3ffff */
.L_x_27:
[----:B------:R-:W-:-:S00]  /*1370*/  BRA `(.L_x_27) ;  /* 0xfffffffc00fc7947 */ /* 0x000fc0000383ffff */
[----:B------:R-:W-:-:S00]  /*1380*/  NOP ;  /* 0x0000000000007918 */ /* 0x000fc00000000000 */
[----:B------:R-:W-:-:S00]  /*1390*/  NOP ;  /* 0x0000000000007918 */ /* 0x000fc00000000000 */
[----:B------:R-:W-:-:S00]  /*13a0*/  NOP ;  /* 0x0000000000007918 */ /* 0x000fc00000000000 */
[----:B------:R-:W-:-:S00]  /*13b0*/  NOP ;  /* 0x0000000000007918 */ /* 0x000fc00000000000 */
[----:B------:R-:W-:-:S00]  /*13c0*/  NOP ;  /* 0x0000000000007918 */ /* 0x000fc00000000000 */
[----:B------:R-:W-:-:S00]  /*13d0*/  NOP ;  /* 0x0000000000007918 */ /* 0x000fc00000000000 */
[----:B------:R-:W-:-:S00]  /*13e0*/  NOP ;  /* 0x0000000000007918 */ /* 0x000fc00000000000 */
[----:B------:R-:W-:-:S00]  /*13f0*/  NOP ;  /* 0x0000000000007918 */ /* 0x000fc00000000000 */
.L_x_70:


//--------------------- .text._Z24softmax_f32_small_kernelPKfPfiif --------------------------
	.section	.text._Z24softmax_f32_small_kernelPKfPfiif,"ax",@progbits
	.align	128
        .global         _Z24softmax_f32_small_kernelPKfPfiif
        .type           _Z24softmax_f32_small_kernelPKfPfiif,@function
        .size           _Z24softmax_f32_small_kernelPKfPfiif,(.L_x_71 - _Z24softmax_f32_small_kernelPKfPfiif)
        .other          _Z24softmax_f32_small_kernelPKfPfiif,@"STO_CUDA_ENTRY STV_DEFAULT"
_Z24softmax_f32_small_kernelPKfPfiif:
.text._Z24softmax_f32_small_kernelPKfPfiif:
[----:B------:R-:W-:Y:S01]  /*0000*/  LDC R1, c[0x0][0x37c] ;  /* 0x0000df00ff017b82 */ /* 0x000fe20000000800 */
[----:B------:R-:W0:Y:S07]  /*0010*/  S2R R0, SR_TID.Y ;  /* 0x0000000000007919 */ /* 0x000e2e0000002200 */
[----:B------:R-:W0:Y:S01]  /*0020*/  S2UR UR4, SR_CTAID.X ;  /* 0x00000000000479c3 */ /* 0x000e220000002500 */
[----:B------:R-:W1:Y:S07]  /*0030*/  LDCU UR5, c[0x0][0x390] ;  /* 0x00007200ff0577ac */ /* 0x000e6e0008000800 */
[----:B------:R-:W0:Y:S02]  /*0040*/  LDC R5, c[0x0][0x364] ;  /* 0x0000d900ff057b82 */ /* 0x000e240000000800 */
[----:B0-----:R-:W-:-:S05]  /*0050*/  IMAD R5, R5, UR4, R0 ;  /* 0x0000000405057c24 */ /* 0x001fca000f8e0200 */
[----:B-1----:R-:W-:-:S13]  /*0060*/  ISETP.GE.AND P0, PT, R5, UR5, PT ;  /* 0x0000000505007c0c */ /* 0x002fda000bf06270 */
[----:B------:R-:W-:Y:S05]  /*0070*/  @P0 EXIT ;  /* 0x000000000000094d */ /* 0x000fea0003800000 */
[----:B------:R-:W0:Y:S01]  /*0080*/  S2R R2, SR_TID.X ;  /* 0x0000000000027919 */ /* 0x000e220000002100 */
[----:B------:R-:W1:Y:S02]  /*0090*/  LDCU UR4, c[0x0][0x394] ;  /* 0x00007280ff0477ac */ /* 0x000e640008000800 */
[----:B-1----:R-:W-:-:S05]  /*00a0*/  IMAD R5, R5, UR4, RZ ;  /* 0x0000000405057c24 */ /* 0x002fca000f8e02ff */
[----:B------:R-:W-:Y:S02]  /*00b0*/  SHF.R.S32.HI R4, RZ, 0x1f, R5 ;  /* 0x0000001fff047819 */ /* 0x000fe40000011405 */
[----:B0-----:R-:W-:Y:S01]  /*00c0*/  ISETP.GE.AND P0, PT, R2, UR4, PT ;  /* 0x0000000402007c0c */ /* 0x001fe2000bf06270 */
[----:B------:R-:W0:-:S12]  /*00d0*/  LDCU.64 UR4, c[0x0][0x358] ;  /* 0x00006b00ff0477ac */ /* 0x000e180008000a00 */
[----:B------:R-:W1:Y:S01]  /*00e0*/  @!P0 LDC.64 R6, c[0x0][0x380] ;  /* 0x0000e000ff068b82 */ /* 0x000e620000000a00 */
[----:B------:R-:W-:-:S05]  /*00f0*/  @!P0 IADD3 R0, P1, PT, R5, R2, RZ ;  /* 0x0000000205008210 */ /* 0x000fca0007f3e0ff */
[----:B------:R-:W-:Y:S01]  /*0100*/  @!P0 IMAD.X R3, RZ, RZ, R4, P1 ;  /* 0x000000ffff038224 */ /* 0x000fe200008e0604 */
[----:B-1----:R-:W-:-:S04]  /*0110*/  @!P0 LEA R6, P1, R0, R6, 0x2 ;  /* 0x0000000600068211 */ /* 0x002fc800078210ff */
[----:B------:R-:W-:Y:S02]  /*0120*/  @!P0 LEA.HI.X R7, R0, R7, R3, 0x2, P1 ;  /* 0x0000000700078211 */ /* 0x000fe400008f1403 */
[----:B------:R-:W1:Y:S03]  /*0130*/  @!P0 LDC R3, c[0x0][0x398] ;  /* 0x0000e600ff038b82 */ /* 0x000e660000000800 */
[----:B0-----:R-:W1:Y:S01]  /*0140*/  @!P0 LDG.E.CONSTANT R6, desc[UR4][R6.64] ;  /* 0x0000000406068981 */ /* 0x001e62000c1e9900 */
[----:B------:R-:W-:Y:S02]  /*0150*/  IMAD.MOV.U32 R0, RZ, RZ, -0x800001 ;  /* 0xff7fffffff007424 */ /* 0x000fe400078e00ff */
[----:B-1----:R-:W-:Y:S01]  /*0160*/  @!P0 FMUL R0, R6, R3 ;  /* 0x0000000306008220 */ /* 0x002fe20000400000 */
[----:B------:R-:W-:-:S04]  /*0170*/  @!P0 IMAD.MOV.U32 R6, RZ, RZ, 0x437c0000 ;  /* 0x437c0000ff068424 */ /* 0x000fc800078e00ff */
[----:B------:R-:W0:Y:S02]  /*0180*/  SHFL.BFLY PT, R3, R0, 0x10, 0x1f ;  /* 0x0e001f0000037f89 */ /* 0x000e2400000e0000 */
[----:B0-----:R-:W-:-:S05]  /*0190*/  FMNMX R3, R3, R0, !PT ;  /* 0x0000000003037209 */ /* 0x001fca0007800000 */
[----:B------:R-:W0:Y:S02]  /*01a0*/  SHFL.BFLY PT, R8, R3, 0x8, 0x1f ;  /* 0x0d001f0003087f89 */ /* 0x000e2400000e0000 */
[----:B0-----:R-:W-:-:S05]  /*01b0*/  FMNMX R8, R3, R8, !PT ;  /* 0x0000000803087209 */ /* 0x001fca0007800000 */
[----:B------:R-:W0:Y:S02]  /*01c0*/  SHFL.BFLY PT, R9, R8, 0x4, 0x1f ;  /* 0x0c801f0008097f89 */ /* 0x000e2400000e0000 */
[----:B0-----:R-:W-:-:S05]  /*01d0*/  FMNMX R9, R8, R9, !PT ;  /* 0x0000000908097209 */ /* 0x001fca0007800000 */
[----:B------:R-:W0:Y:S02]  /*01e0*/  SHFL.BFLY PT, R10, R9, 0x2, 0x1f ;  /* 0x0c401f00090a7f89 */ /* 0x000e2400000e0000 */
[----:B0-----:R-:W-:-:S05]  /*01f0*/  FMNMX R10, R9, R10, !PT ;  /* 0x0000000a090a7209 */ /* 0x001fca0007800000 */
[----:B------:R-:W0:Y:S02]  /*0200*/  SHFL.BFLY PT, R7, R10, 0x1, 0x1f ;  /* 0x0c201f000a077f89 */ /* 0x000e2400000e0000 */
[----:B0-----:R-:W-:Y:S01]  /*0210*/  FMNMX R11, R10, R7, !PT ;  /* 0x000000070a0b7209 */ /* 0x001fe20007800000 */
[----:B------:R-:W-:-:S04]  /*0220*/  @!P0 IMAD.MOV.U32 R7, RZ, RZ, 0x3bbb989d ;  /* 0x3bbb989dff078424 */ /* 0x000fc800078e00ff */
[----:B------:R-:W-:-:S04]  /*0230*/  @!P0 FADD R0, -R11, R0 ;  /* 0x000000000b008221 */ /* 0x000fc80000000100 */
[----:B------:R-:W-:-:S04]  /*0240*/  @!P0 FFMA.SAT R3, R0, R7, 0.5 ;  /* 0x3f00000000038423 */ /* 0x000fc80000002007 */
[----:B------:R-:W-:-:S04]  /*0250*/  @!P0 FFMA.RM R6, R3, R6, 12582913 ;  /* 0x4b40000103068423 */ /* 0x000fc80000004006 */
[C---:B------:R-:W-:Y:S01]  /*0260*/  @!P0 FADD R3, R6.reuse, -12583039 ;  /* 0xcb40007f06038421 */ /* 0x040fe20000000000 */
[----:B------:R-:W-:-:S03]  /*0270*/  @!P0 IMAD.SHL.U32 R6, R6, 0x800000, RZ ;  /* 0x0080000006068824 */ /* 0x000fc600078e00ff */
[----:B------:R-:W-:-:S04]  /*0280*/  @!P0 FFMA R3, R0, 1.4426950216293334961, -R3 ;  /* 0x3fb8aa3b00038823 */ /* 0x000fc80000000803 */
[----:B------:R-:W-:Y:S01]  /*0290*/  @!P0 FFMA R0, R0, 1.925963033500011079e-08, R3 ;  /* 0x32a5706000008823 */ /* 0x000fe20000000003 */
[----:B------:R-:W-:-:S03]  /*02a0*/  IMAD.MOV.U32 R3, RZ, RZ, RZ ;  /* 0x000000ffff037224 */ /* 0x000fc600078e00ff */
[----:B------:R-:W0:Y:S02]  /*02b0*/  @!P0 MUFU.EX2 R7, R0 ;  /* 0x0000000000078308 */ /* 0x000e240000000800 */
[----:B0-----:R-:W-:-:S05]  /*02c0*/  @!P0 FMUL R3, R6, R7 ;  /* 0x0000000706038220 */ /* 0x001fca0000400000 */
[----:B------:R-:W0:Y:S02]  /*02d0*/  SHFL.BFLY PT, R6, R3, 0x10, 0x1f ;  /* 0x0e001f0003067f89 */ /* 0x000e2400000e0000 */
[----:B0-----:R-:W-:-:S05]  /*02e0*/  FADD R6, R6, R3 ;  /* 0x0000000306067221 */ /* 0x001fca0000000000 */
[----:B------:R-:W0:Y:S02]  /*02f0*/  SHFL.BFLY PT, R7, R6, 0x8, 0x1f ;  /* 0x0d001f0006077f89 */ /* 0x000e2400000e0000 */
[----:B0-----:R-:W-:-:S05]  /*0300*/  FADD R7, R6, R7 ;  /* 0x0000000706077221 */ /* 0x001fca0000000000 */
[----:B------:R-:W0:Y:S02]  /*0310*/  SHFL.BFLY PT, R8, R7, 0x4, 0x1f ;  /* 0x0c801f0007087f89 */ /* 0x000e2400000e0000 */
[----:B0-----:R-:W-:-:S05]  /*0320*/  FADD R8, R7, R8 ;  /* 0x0000000807087221 */ /* 0x001fca0000000000 */
[----:B------:R-:W0:Y:S02]  /*0330*/  SHFL.BFLY PT, R9, R8, 0x2, 0x1f ;  /* 0x0c401f0008097f89 */ /* 0x000e2400000e0000 */
[----:B0-----:R-:W-:-:S05]  /*0340*/  FADD R9, R8, R9 ;  /* 0x0000000908097221 */ /* 0x001fca0000000000 */
[----:B------:R-:W0:Y:S02]  /*0350*/  SHFL.BFLY PT, R0, R9, 0x1, 0x1f ;  /* 0x0c201f0009007f89 */ /* 0x000e2400000e0000 */
[----:B0-----:R-:W-:Y:S01]  /*0360*/  FADD R8, R9, R0 ;  /* 0x0000000009087221 */ /* 0x001fe20000000000 */
[----:B------:R-:W-:Y:S06]  /*0370*/  @P0 EXIT ;  /* 0x000000000000094d */ /* 0x000fec0003800000 */
[----:B------:R-:W0:Y:S01]  /*0380*/  MUFU.RCP R0, R8 ;  /* 0x0000000800007308 */ /* 0x000e220000001000 */
[----:B------:R-:W-:Y:S07]  /*0390*/  BSSY.RECONVERGENT B0, `(.L_x_28) ;  /* 0x000000b000007945 */ /* 0x000fee0003800200 */
[----:B------:R-:W1:Y:S01]  /*03a0*/  FCHK P0, R3, R8 ;  /* 0x0000000803007302 */ /* 0x000e620000000000 */
[----:B0-----:R-:W-:-:S04]  /*03b0*/  FFMA R7, -R8, R0, 1 ;  /* 0x3f80000008077423 */ /* 0x001fc80000000100 */
[----:B------:R-:W-:-:S04]  /*03c0*/  FFMA R0, R0, R7, R0 ;  /* 0x0000000700007223 */ /* 0x000fc80000000000 */
[----:B------:R-:W-:-:S04]  /*03d0*/  FFMA R6, R0, R3, RZ ;  /* 0x0000000300067223 */ /* 0x000fc800000000ff */
[----:B------:R-:W-:-:S04]  /*03e0*/  FFMA R7, -R8, R6, R3 ;  /* 0x0000000608077223 */ /* 0x000fc80000000103 */
[----:B------:R-:W-:Y:S01]  /*03f0*/  FFMA R7, R0, R7, R6 ;  /* 0x0000000700077223 */ /* 0x000fe20000000006 */
[----:B-1----:R-:W-:Y:S06]  /*0400*/  @!P0 BRA `(.L_x_29) ;  /* 0x00000000000c8947 */ /* 0x002fec0003800000 */
[----:B------:R-:W-:-:S07]  /*0410*/  MOV R6, 0x430 ;  /* 0x0000043000067802 */ /* 0x000fce0000000f00 */
[----:B------:R-:W-:Y:S05]  /*0420*/  CALL.REL.NOINC `($__internal_1_$__cuda_sm3x_div_rn_noftz_f32_slowpath) ;  /* 0x0000000000247944 */ /* 0x000fea0003c00000 */
[----:B------:R-:W-:-:S07]  /*0430*/  IMAD.MOV.U32 R7, RZ, RZ, R0 ;  /* 0x000000ffff077224 */ /* 0x000fce00078e0000 */
.L_x_29:
[----:B------:R-:W-:Y:S05]  /*0440*/  BSYNC.RECONVERGENT B0 ;  /* 0x0000000000007941 */ /* 0x000fea0003800200 */
.L_x_28:
[----:B------:R-:W0:Y:S01]  /*0450*/  LDCU.64 UR6, c[0x0][0x388] ;  /* 0x00007100ff0677ac */ /* 0x000e220008000a00 */
[----:B------:R-:W-:-:S05]  /*0460*/  IADD3 R5, P0, PT, R5, R2, RZ ;  /* 0x0000000205057210 */ /* 0x000fca0007f1e0ff */
[----:B------:R-:W-:Y:S01]  /*0470*/  IMAD.X R4, RZ, RZ, R4, P0 ;  /* 0x000000ffff047224 */ /* 0x000fe200000e0604 */
[----:B0-----:R-:W-:-:S04]  /*0480*/  LEA R2, P0, R5, UR6, 0x2 ;  /* 0x0000000605027c11 */ /* 0x001fc8000f8010ff */
[----:B------:R-:W-:-:S05]  /*0490*/  LEA.HI.X R3, R5, UR7, R4, 0x2, P0 ;  /* 0x0000000705037c11 */ /* 0x000fca00080f1404 */
[----:B------:R-:W-:Y:S01]  /*04a0*/  STG.E desc[UR4][R2.64], R7 ;  /* 0x0000000702007986 */ /* 0x000fe2000c101904 */
[----:B------:R-:W-:Y:S05]  /*04b0*/  EXIT ;  /* 0x000000000000794d */ /* 0x000fea0003800000 */
        .weak           $__internal_1_$__cuda_sm3x_div_rn_noftz_f32_slowpath
        .type           $__internal_1_$__cuda_sm3x_div_rn_noftz_f32_slowpath,@function
        .size           $__internal_1_$__cuda_sm3x_div_rn_noftz_f32_slowpath,(.L_x_71 - $__internal_1_$__cuda_sm3x_div_rn_noftz_f32_slowpath)
$__internal_1_$__cuda_sm3x_div_rn_noftz_f32_slowpath:
[----:B------:R-:W-:Y:S01]  /*04c0*/  SHF.R.U32.HI R7, RZ, 0x17, R8 ;  /* 0x00000017ff077819 */ /* 0x000fe20000011608 */
[----:B------:R-:W-:Y:S01]  /*04d0*/  BSSY.RECONVERGENT B1, `(.L_x_30) ;  /* 0x0000063000017945 */ /* 0x000fe20003800200 */
[----:B------:R-:W-:Y:S02]  /*04e0*/  SHF.R.U32.HI R0, RZ, 0x17, R3 ;  /* 0x00000017ff007819 */ /* 0x000fe40000011603 */
[----:B------:R-:W-:Y:S02]  /*04f0*/  LOP3.LUT R15, R7, 0xff, RZ, 0xc0, !PT ;  /* 0x000000ff070f7812 */ /* 0x000fe400078ec0ff */
[----:B------:R-:W-:-:S03]  /*0500*/  LOP3.LUT R12, R0, 0xff, RZ, 0xc0, !PT ;  /* 0x000000ff000c7812 */ /* 0x000fc600078ec0ff */
[----:B------:R-:W-:Y:S02]  /*0510*/  VIADD R10, R15, 0xffffffff ;  /* 0xffffffff0f0a7836 */ /* 0x000fe40000000000 */
[----:B------:R-:W-:-:S03]  /*0520*/  VIADD R9, R12, 0xffffffff ;  /* 0xffffffff0c097836 */ /* 0x000fc60000000000 */
[----:B------:R-:W-:-:S04]  /*0530*/  ISETP.GT.U32.AND P0, PT, R10, 0xfd, PT ;  /* 0x000000fd0a00780c */ /* 0x000fc80003f04070 */
[----:B------:R-:W-:-:S13]  /*0540*/  ISETP.GT.U32.OR P0, PT, R9, 0xfd, P0 ;  /* 0x000000fd0900780c */ /* 0x000fda0000704470 */
[----:B------:R-:W-:Y:S01]  /*0550*/  @!P0 IMAD.MOV.U32 R7, RZ, RZ, RZ ;  /* 0x000000ffff078224 */ /* 0x000fe200078e00ff */
[----:B------:R-:W-:Y:S06]  /*0560*/  @!P0 BRA `(.L_x_31) ;  /* 0x0000000000608947 */ /* 0x000fec0003800000 */
[----:B------:R-:W-:Y:S01]  /*0570*/  FSETP.GTU.FTZ.AND P0, PT, |R3|, +INF , PT ;  /* 0x7f8000000300780b */ /* 0x000fe20003f1c200 */
[----:B------:R-:W-:Y:S01]  /*0580*/  IMAD.MOV.U32 R0, RZ, RZ, R8 ;  /* 0x000000ffff007224 */ /* 0x000fe200078e0008 */
[----:B------:R-:W-:-:S04]  /*0590*/  FSETP.GTU.FTZ.AND P1, PT, |R8|, +INF , PT ;  /* 0x7f8000000800780b */ /* 0x000fc80003f3c200 */
[----:B------:R-:W-:-:S13]  /*05a0*/  PLOP3.LUT P0, PT, P0, P1, PT, 0xf8, 0x8f ;  /* 0x00000000008f781c */ /* 0x000fda0000703f70 */
[----:B------:R-:W-:Y:S05]  /*05b0*/  @P0 BRA `(.L_x_32) ;  /* 0x00000004004c0947 */ /* 0x000fea0003800000 */
[----:B------:R-:W-:-:S13]  /*05c0*/  LOP3.LUT P0, RZ, R8, 0x7fffffff, R3, 0xc8, !PT ;  /* 0x7fffffff08ff7812 */ /* 0x000fda000780c803 */
[----:B------:R-:W-:Y:S05]  /*05d0*/  @!P0 BRA `(.L_x_33) ;  /* 0x00000004003c8947 */ /* 0x000fea0003800000 */
[C---:B------:R-:W-:Y:S02]  /*05e0*/  FSETP.NEU.FTZ.AND P2, PT, |R3|.reuse, +INF , PT ;  /* 0x7f8000000300780b */ /* 0x040fe40003f5d200 */
[----:B------:R-:W-:Y:S02]  /*05f0*/  FSETP.NEU.FTZ.AND P1, PT, |R0|, +INF , PT ;  /* 0x7f8000000000780b */ /* 0x000fe40003f3d200 */
[----:B------:R-:W-:-:S11]  /*0600*/  FSETP.NEU.FTZ.AND P0, PT, |R3|, +INF , PT ;  /* 0x7f8000000300780b */ /* 0x000fd60003f1d200 */
[----:B------:R-:W-:Y:S05]  /*0610*/  @!P1 BRA !P2, `(.L_x_33) ;  /* 0x00000004002c9947 */ /* 0x000fea0005000000 */
[----:B------:R-:W-:-:S04]  /*0620*/  LOP3.LUT P2, RZ, R3, 0x7fffffff, RZ, 0xc0, !PT ;  /* 0x7fffffff03ff7812 */ /* 0x000fc8000784c0ff */
[----:B------:R-:W-:-:S13]  /*0630*/  PLOP3.LUT P1, PT, P1, P2, PT, 0x2f, 0xf2 ;  /* 0x0000000000f2781c */ /* 0x000fda0000f24577 */
[----:B------:R-:W-:Y:S05]  /*0640*/  @P1 BRA `(.L_x_34) ;  /* 0x0000000400181947 */ /* 0x000fea0003800000 */
[----:B------:R-:W-:-:S04]  /*0650*/  LOP3.LUT P1, RZ, R8, 0x7fffffff, RZ, 0xc0, !PT ;  /* 0x7fffffff08ff7812 */ /* 0x000fc8000782c0ff */
[----:B------:R-:W-:-:S13]  /*0660*/  PLOP3.LUT P0, PT, P0, P1, PT, 0x2f, 0xf2 ;  /* 0x0000000000f2781c */ /* 0x000fda0000702577 */
[----:B------:R-:W-:Y:S05]  /*0670*/  @P0 BRA `(.L_x_35) ;  /* 0x0000000400000947 */ /* 0x000fea0003800000 */
[----:B------:R-:W-:Y:S02]  /*0680*/  ISETP.GE.AND P0, PT, R9, RZ, PT ;  /* 0x000000ff0900720c */ /* 0x000fe40003f06270 */
[----:B------:R-:W-:-:S11]  /*0690*/  ISETP.GE.AND P1, PT, R10, RZ, PT ;  /* 0x000000ff0a00720c */ /* 0x000fd60003f26270 */
[----:B------:R-:W-:Y:S02]  /*06a0*/  @P0 IMAD.MOV.U32 R7, RZ, RZ, RZ ;  /* 0x000000ffff070224 */ /* 0x000fe400078e00ff */
[----:B------:R-:W-:Y:S01]  /*06b0*/  @!P0 FFMA R3, R3, 1.84467440737095516160e+19, RZ ;  /* 0x5f80000003038823 */ /* 0x000fe200000000ff */
[----:B------:R-:W-:Y:S02]  /*06c0*/  @!P0 IMAD.MOV.U32 R7, RZ, RZ, -0x40 ;  /* 0xffffffc0ff078424 */ /* 0x000fe400078e00ff */
[----:B------:R-:W-:Y:S02]  /*06d0*/  @!P1 FFMA R8, R0, 1.84467440737095516160e+19, RZ ;  /* 0x5f80000000089823 */ /* 0x000fe400000000ff */
[----:B------:R-:W-:-:S07]  /*06e0*/  @!P1 VIADD R7, R7, 0x40 ;  /* 0x0000004007079836 */ /* 0x000fce0000000000 */
.L_x_31:
[----:B------:R-:W-:Y:S01]  /*06f0*/  LEA R9, R15, 0xc0800000, 0x17 ;  /* 0xc08000000f097811 */ /* 0x000fe200078eb8ff */
[----:B------:R-:W-:Y:S04]  /*0700*/  BSSY.RECONVERGENT B2, `(.L_x_36) ;  /* 0x0000036000027945 */ /* 0x000fe80003800200 */
[----:B------:R-:W-:Y:S02]  /*0710*/  IMAD.IADD R9, R8, 0x1, -R9 ;  /* 0x0000000108097824 */ /* 0x000fe400078e0a09 */
[----:B------:R-:W-:Y:S02]  /*0720*/  VIADD R8, R12, 0xffffff81 ;  /* 0xffffff810c087836 */ /* 0x000fe40000000000 */
[----:B------:R-:W0:Y:S01]  /*0730*/  MUFU.RCP R10, R9 ;  /* 0x00000009000a7308 */ /* 0x000e220000001000 */
[----:B------:R-:W-:Y:S01]  /*0740*/  FADD.FTZ R11, -R9, -RZ ;  /* 0x800000ff090b7221 */ /* 0x000fe20000010100 */
[C---:B------:R-:W-:Y:S01]  /*0750*/  IMAD R0, R8.reuse, -0x800000, R3 ;  /* 0xff80000008007824 */ /* 0x040fe200078e0203 */
[----:B------:R-:W-:-:S05]  /*0760*/  IADD3 R8, PT, PT, R8, 0x7f, -R15 ;  /* 0x0000007f08087810 */ /* 0x000fca0007ffe80f */
[----:B------:R-:W-:Y:S02]  /*0770*/  IMAD.IADD R8, R8, 0x1, R7 ;  /* 0x0000000108087824 */ /* 0x000fe400078e0207 */
[----:B0-----:R-:W-:-:S04]  /*0780*/  FFMA R13, R10, R11, 1 ;  /* 0x3f8000000a0d7423 */ /* 0x001fc8000000000b */
[----:B------:R-:W-:-:S04]  /*0790*/  FFMA R12, R10, R13, R10 ;  /* 0x0000000d0a0c7223 */ /* 0x000fc8000000000a */
[----:B------:R-:W-:-:S04]  /*07a0*/  FFMA R3, R0, R12, RZ ;  /* 0x0000000c00037223 */ /* 0x000fc800000000ff */
[----:B------:R-:W-:-:S04]  /*07b0*/  FFMA R10, R11, R3, R0 ;  /* 0x000000030b0a7223 */ /* 0x000fc80000000000 */
[----:B------:R-:W-:-:S04]  /*07c0*/  FFMA R13, R12, R10, R3 ;  /* 0x0000000a0c0d7223 */ /* 0x000fc80000000003 */
[----:B------:R-:W-:-:S04]  /*07d0*/  FFMA R10, R11, R13, R0 ;  /* 0x0000000d0b0a7223 */ /* 0x000fc80000000000 */
[----:B------:R-:W-:-:S05]  /*07e0*/  FFMA R0, R12, R10, R13 ;  /* 0x0000000a0c007223 */ /* 0x000fca000000000d */
[----:B------:R-:W-:-:S04]  /*07f0*/  SHF.R.U32.HI R3, RZ, 0x17, R0 ;  /* 0x00000017ff037819 */ /* 0x000fc80000011600 */
[----:B------:R-:W-:-:S05]  /*0800*/  LOP3.LUT R3, R3, 0xff, RZ, 0xc0, !PT ;  /* 0x000000ff03037812 */ /* 0x000fca00078ec0ff */
[----:B------:R-:W-:-:S04]  /*0810*/  IMAD.IADD R9, R3, 0x1, R8 ;  /* 0x0000000103097824 */ /* 0x000fc800078e0208 */
[----:B------:R-:W-:-:S05]  /*0820*/  VIADD R3, R9, 0xffffffff ;  /* 0xffffffff09037836 */ /* 0x000fca0000000000 */
[----:B------:R-:W-:-:S13]  /*0830*/  ISETP.GE.U32.AND P0, PT, R3, 0xfe, PT ;  /* 0x000000fe0300780c */ /* 0x000fda0003f06070 */
[----:B------:R-:W-:Y:S05]  /*0840*/  @!P0 BRA `(.L_x_37) ;  /* 0x0000000000808947 */ /* 0x000fea0003800000 */
[----:B------:R-:W-:-:S13]  /*0850*/  ISETP.GT.AND P0, PT, R9, 0xfe, PT ;  /* 0x000000fe0900780c */ /* 0x000fda0003f04270 */
[----:B------:R-:W-:Y:S05]  /*0860*/  @P0 BRA `(.L_x_38) ;  /* 0x00000000006c0947 */ /* 0x000fea0003800000 */
[----:B------:R-:W-:-:S13]  /*0870*/  ISETP.GE.AND P0, PT, R9, 0x1, PT ;  /* 0x000000010900780c */ /* 0x000fda0003f06270 */
[----:B------:R-:W-:Y:S05]  /*0880*/  @P0 BRA `(.L_x_39) ;  /* 0x0000000000740947 */ /* 0x000fea0003800000 */
[----:B------:R-:W-:Y:S02]  /*0890*/  ISETP.GE.AND P0, PT, R9, -0x18, PT ;  /* 0xffffffe80900780c */ /* 0x000fe40003f06270 */
[----:B------:R-:W-:-:S11]  /*08a0*/  LOP3.LUT R0, R0, 0x80000000, RZ, 0xc0, !PT ;  /* 0x8000000000007812 */ /* 0x000fd600078ec0ff */
[----:B------:R-:W-:Y:S05]  /*08b0*/  @!P0 BRA `(.L_x_39) ;  /* 0x0000000000688947 */ /* 0x000fea0003800000 */
[CCC-:B------:R-:W-:Y:S01]  /*08c0*/  FFMA.RZ R3, R12.reuse, R10.reuse, R13.reuse ;  /* 0x0000000a0c037223 */ /* 0x1c0fe2000000c00d */
[CCC-:B------:R-:W-:Y:S01]  /*08d0*/  FFMA.RM R8, R12.reuse, R10.reuse, R13.reuse ;  /* 0x0000000a0c087223 */ /* 0x1c0fe2000000400d */
[C---:B------:R-:W-:Y:S02]  /*08e0*/  ISETP.NE.AND P2, PT, R9.reuse, RZ, PT ;  /* 0x000000ff0900720c */ /* 0x040fe40003f45270 */
[----:B------:R-:W-:Y:S02]  /*08f0*/  ISETP.NE.AND P1, PT, R9, RZ, PT ;  /* 0x000000ff0900720c */ /* 0x000fe40003f25270 */
[----:B------:R-:W-:Y:S01]  /*0900*/  LOP3.LUT R7, R3, 0x7fffff, RZ, 0xc0, !PT ;  /* 0x007fffff03077812 */ /* 0x000fe200078ec0ff */
[----:B------:R-:W-:Y:S01]  /*0910*/  FFMA.RP R3, R12, R10, R13 ;  /* 0x0000000a0c037223 */ /* 0x000fe2000000800d */
[----:B------:R-:W-:Y:S02]  /*0920*/  VIADD R10, R9, 0x20 ;  /* 0x00000020090a7836 */ /* 0x000fe40000000000 */
[----:B------:R-:W-:Y:S01]  /*0930*/  LOP3.LUT R7, R7, 0x800000, RZ, 0xfc, !PT ;  /* 0x0080000007077812 */ /* 0x000fe200078efcff */
[----:B------:R-:W-:Y:S01]  /*0940*/  IMAD.MOV R9, RZ, RZ, -R9 ;  /* 0x000000ffff097224 */ /* 0x000fe200078e0a09 */
[----:B------:R-:W-:-:S02]  /*0950*/  FSETP.NEU.FTZ.AND P0, PT, R3, R8, PT ;  /* 0x000000080300720b */ /* 0x000fc40003f1d000 */
[----:B------:R-:W-:Y:S02]  /*0960*/  SHF.L.U32 R10, R7, R10, RZ ;  /* 0x0000000a070a7219 */ /* 0x000fe400000006ff */
[----:B------:R-:W-:Y:S02]  /*0970*/  SEL R8, R9, RZ, P2 ;  /* 0x000000ff09087207 */ /* 0x000fe40001000000 */
[----:B------:R-:W-:Y:S02]  /*0980*/  ISETP.NE.AND P1, PT, R10, RZ, P1 ;  /* 0x000000ff0a00720c */ /* 0x000fe40000f25270 */
[----:B------:R-:W-:Y:S02]  /*0990*/  SHF.R.U32.HI R8, RZ, R8, R7 ;  /* 0x00000008ff087219 */ /* 0x000fe40000011607 */
[----:B------:R-:W-:Y:S02]  /*09a0*/  PLOP3.LUT P0, PT, P0, P1, PT, 0xf8, 0x8f ;  /* 0x00000000008f781c */ /* 0x000fe40000703f70 */
[----:B------:R-:W-:-:S02]  /*09b0*/  SHF.R.U32.HI R10, RZ, 0x1, R8 ;  /* 0x00000001ff0a7819 */ /* 0x000fc40000011608 */
[----:B------:R-:W-:-:S04]  /*09c0*/  SEL R3, RZ, 0x1, !P0 ;  /* 0x00000001ff037807 */ /* 0x000fc80004000000 */
[----:B------:R-:W-:-:S04]  /*09d0*/  LOP3.LUT R3, R3, 0x1, R10, 0xf8, !PT ;  /* 0x0000000103037812 */ /* 0x000fc800078ef80a */
[----:B------:R-:W-:-:S05]  /*09e0*/  LOP3.LUT R3, R3, R8, RZ, 0xc0, !PT ;  /* 0x0000000803037212 */ /* 0x000fca00078ec0ff */
[----:B------:R-:W-:-:S05]  /*09f0*/  IMAD.IADD R3, R10, 0x1, R3 ;  /* 0x000000010a037824 */ /* 0x000fca00078e0203 */
[----:B------:R-:W-:Y:S01]  /*0a00*/  LOP3.LUT R0, R3, R0, RZ, 0xfc, !PT ;  /* 0x0000000003007212 */ /* 0x000fe200078efcff */
[----:B------:R-:W-:Y:S06]  /*0a10*/  BRA `(.L_x_39) ;  /* 0x0000000000107947 */ /* 0x000fec0003800000 */
.L_x_38:
[----:B------:R-:W-:-:S04]  /*0a20*/  LOP3.LUT R0, R0, 0x80000000, RZ, 0xc0, !PT ;  /* 0x8000000000007812 */ /* 0x000fc800078ec0ff */
[----:B------:R-:W-:Y:S01]  /*0a30*/  LOP3.LUT R0, R0, 0x7f800000, RZ, 0xfc, !PT ;  /* 0x7f80000000007812 */ /* 0x000fe200078efcff */
[----:B------:R-:W-:Y:S06]  /*0a40*/  BRA `(.L_x_39) ;  /* 0x0000000000047947 */ /* 0x000fec0003800000 */
.L_x_37:
[----:B------:R-:W-:-:S07]  /*0a50*/  IMAD R0, R8, 0x800000, R0 ;  /* 0x0080000008007824 */ /* 0x000fce00078e0200 */
.L_x_39:
[----:B------:R-:W-:Y:S05]  /*0a60*/  BSYNC.RECONVERGENT B2 ;  /* 0x0000000000027941 */ /* 0x000fea0003800200 */
.L_x_36:
[----:B------:R-:W-:Y:S05]  /*0a70*/  BRA `(.L_x_40) ;  /* 0x0000000000207947 */ /* 0x000fea0003800000 */
.L_x_35:
[----:B------:R-:W-:-:S04]  /*0a80*/  LOP3.LUT R0, R8, 0x80000000, R3, 0x48, !PT ;  /* 0x8000000008007812 */ /* 0x000fc800078e4803 */
[----:B------:R-:W-:Y:S01]  /*0a90*/  LOP3.LUT R0, R0, 0x7f800000, RZ, 0xfc, !PT ;  /* 0x7f80000000007812 */ /* 0x000fe200078efcff */
[----:B------:R-:W-:Y:S06]  /*0aa0*/  BRA `(.L_x_40) ;  /* 0x0000000000147947 */ /* 0x000fec0003800000 */
.L_x_34:
[----:B------:R-:W-:Y:S01]  /*0ab0*/  LOP3.LUT R0, R8, 0x80000000, R3, 0x48, !PT ;  /* 0x8000000008007812 */ /* 0x000fe200078e4803 */
[----:B------:R-:W-:Y:S06]  /*0ac0*/  BRA `(.L_x_40) ;  /* 0x00000000000c7947 */ /* 0x000fec0003800000 */
.L_x_33:
[----:B------:R-:W0:Y:S01]  /*0ad0*/  MUFU.RSQ R0, -QNAN ;  /* 0xffc0000000007908 */ /* 0x000e220000001400 */
[----:B------:R-:W-:Y:S05]  /*0ae0*/  BRA `(.L_x_40) ;  /* 0x0000000000047947 */ /* 0x000fea0003800000 */
.L_x_32:
[----:B------:R-:W-:-:S07]  /*0af0*/  FADD.FTZ R0, R3, R0 ;  /* 0x0000000003007221 */ /* 0x000fce0000010000 */
.L_x_40:
[----:B------:R-:W-:Y:S05]  /*0b00*/  BSYNC.RECONVERGENT B1 ;  /* 0x0000000000017941 */ /* 0x000fea0003800200 */
.L_x_30:
[----:B------:R-:W-:-:S04]  /*0b10*/  IMAD.MOV.U32 R7, RZ, RZ, 0x0 ;  /* 0x00000000ff077424 */ /* 0x000fc800078e00ff */
[----:B0-----:R-:W-:Y:S05]  /*0b20*/  RET.REL.NODEC R6 `(_Z24softmax_f32_small_kernelPKfPfiif) ;  /* 0xfffffff406347950 */ /* 0x001fea0003c3ffff */
.L_x_41:
        /* <DEDUP_REMOVED lines=13> */
.L_x_71:


//--------------------- .text._Z18softmax_f32_kernelPKfPfif --------------------------
	.section	.text._Z18softmax_f32_kernelPKfPfif,"ax",@progbits
	.align	128
        .global         _Z18softmax_f32_kernelPKfPfif
        .type           _Z18softmax_f32_kernelPKfPfif,@function
        .size           _Z18softmax_f32_kernelPKfPfif,(.L_x_72 - _Z18softmax_f32_kernelPKfPfif)
        .other          _Z18softmax_f32_kernelPKfPfif,@"STO_CUDA_ENTRY STV_DEFAULT"
_Z18softmax_f32_kernelPKfPfif:
.text._Z18softmax_f32_kernelPKfPfif:
[----:B------:R-:W-:Y:S01]  /*0000*/  LDC R1, c[0x0][0x37c] ;  /* 0x0000df00ff017b82 */ /* 0x000fe20000000800 */
[----:B------:R-:W0:Y:S07]  /*0010*/  S2R R2, SR_TID.X ;  /* 0x0000000000027919 */ /* 0x000e2e0000002100 */
[----:B------:R-:W0:Y:S01]  /*0020*/  LDC R3, c[0x0][0x390] ;  /* 0x0000e400ff037b82 */ /* 0x000e220000000800 */
[----:B------:R-:W1:Y:S01]  /*0030*/  LDCU.64 UR8, c[0x0][0x358] ;  /* 0x00006b00ff0877ac */ /* 0x000e620008000a00 */
[----:B------:R-:W-:Y:S01]  /*0040*/  BSSY.RECONVERGENT B0, `(.L_x_42) ;  /* 0x0000013000007945 */ /* 0x000fe20003800200 */
[----:B------:R-:W-:-:S05]  /*0050*/  IMAD.MOV.U32 R9, RZ, RZ, -0x800001 ;  /* 0xff7fffffff097424 */ /* 0x000fca00078e00ff */
[----:B------:R-:W2:Y:S08]  /*0060*/  S2UR UR4, SR_CTAID.X ;  /* 0x00000000000479c3 */ /* 0x000eb00000002500 */
[----:B------:R-:W3:Y:S01]  /*0070*/  LDC.64 R4, c[0x0][0x380] ;  /* 0x0000e000ff047b82 */ /* 0x000ee20000000a00 */
[----:B0-----:R-:W-:Y:S01]  /*0080*/  ISETP.GE.AND P0, PT, R2, R3, PT ;  /* 0x000000030200720c */ /* 0x001fe20003f06270 */
[----:B--2---:R-:W-:Y:S01]  /*0090*/  IMAD R0, R3, UR4, RZ ;  /* 0x0000000403007c24 */ /* 0x004fe2000f8e02ff */
[----:B------:R-:W0:Y:S03]  /*00a0*/  LDCU UR4, c[0x0][0x394] ;  /* 0x00007280ff0477ac */ /* 0x000e260008000800 */
[----:B---3--:R-:W-:-:S08]  /*00b0*/  IMAD.WIDE R4, R0, 0x4, R4 ;  /* 0x0000000400047825 */ /* 0x008fd000078e0204 */
[----:B-1----:R-:W-:Y:S05]  /*00c0*/  @P0 BRA `(.L_x_43) ;  /* 0x0000000000280947 */ /* 0x002fea0003800000 */
[----:B------:R-:W1:Y:S01]  /*00d0*/  LDC R11, c[0x0][0x360] ;  /* 0x0000d800ff0b7b82 */ /* 0x000e620000000800 */
[----:B------:R-:W-:Y:S02]  /*00e0*/  IMAD.MOV.U32 R9, RZ, RZ, -0x800001 ;  /* 0xff7fffffff097424 */ /* 0x000fe400078e00ff */
[----:B------:R-:W-:-:S07]  /*00f0*/  IMAD.MOV.U32 R8, RZ, RZ, R2 ;  /* 0x000000ffff087224 */ /* 0x000fce00078e0002 */
.L_x_44:
[----:B------:R-:W-:-:S06]  /*0100*/  IMAD.WIDE R6, R8, 0x4, R4 ;  /* 0x0000000408067825 */ /* 0x000fcc00078e0204 */
[----:B------:R-:W0:Y:S01]  /*0110*/  LDG.E.CONSTANT R6, desc[UR8][R6.64] ;  /* 0x0000000806067981 */ /* 0x000e22000c1e9900 */
[----:B-1----:R-:W-:-:S04]  /*0120*/  IADD3 R8, PT, PT, R11, R8, RZ ;  /* 0x000000080b087210 */ /* 0x002fc80007ffe0ff */
[----:B------:R-:W-:Y:S01]  /*0130*/  ISETP.GE.AND P0, PT, R8, R3, PT ;  /* 0x000000030800720c */ /* 0x000fe20003f06270 */
[----:B0-----:R-:W-:-:S05]  /*0140*/  FMUL R10, R6, UR4 ;  /* 0x00000004060a7c20 */ /* 0x001fca0008400000 */
[----:B------:R-:W-:-:S07]  /*0150*/  FMNMX R9, R10, R9, !PT ;  /* 0x000000090a097209 */ /* 0x000fce0007800000 */
[----:B------:R-:W-:Y:S05]  /*0160*/  @!P0 BRA `(.L_x_44) ;  /* 0xfffffffc00e48947 */ /* 0x000fea000383ffff */
.L_x_43:
[----:B0-----:R-:W-:Y:S05]  /*0170*/  BSYNC.RECONVERGENT B0 ;  /* 0x0000000000007941 */ /* 0x001fea0003800200 */
.L_x_42:
        /* <DEDUP_REMOVED lines=10> */
[----:B0-----:R-:W-:-:S05]  /*0220*/  FMNMX R7, R6, R7, !PT ;  /* 0x0000000706077209 */ /* 0x001fca0007800000 */
[----:B------:R-:W0:Y:S01]  /*0230*/  SHFL.BFLY PT, R8, R7, 0x4, 0x1f ;  /* 0x0c801f0007087f89 */ /* 0x000e2200000e0000 */
[----:B-1----:R-:W-:Y:S02]  /*0240*/  @!P1 LEA R13, R14, R9, 0x18 ;  /* 0x000000090e0d9211 */ /* 0x002fe400078ec0ff */
[----:B0-----:R-:W-:Y:S02]  /*0250*/  FMNMX R10, R7, R8, !PT ;  /* 0x00000008070a7209 */ /* 0x001fe40007800000 */
[----:B------:R-:W-:-:S03]  /*0260*/  LOP3.LUT P0, R8, R2, 0x1f, RZ, 0xc0, !PT ;  /* 0x0000001f02087812 */ /* 0x000fc6000780c0ff */
[----:B------:R-:W0:Y:S10]  /*0270*/  SHFL.BFLY PT, R11, R10, 0x2, 0x1f ;  /* 0x0c401f000a0b7f89 */ /* 0x000e3400000e0000 */
[----:B------:R-:W1:Y:S01]  /*0280*/  @!P0 S2R R12, SR_CgaCtaId ;  /* 0x00000000000c8919 */ /* 0x000e620000008800 */
[----:B------:R-:W-:-:S05]  /*0290*/  @!P0 MOV R7, 0x400 ;  /* 0x0000040000078802 */ /* 0x000fca0000000f00 */
[----:B------:R-:W-:Y:S01]  /*02a0*/  @!P0 VIADD R7, R7, 0x8 ;  /* 0x0000000807078836 */ /* 0x000fe20000000000 */
[----:B0-----:R-:W-:Y:S01]  /*02b0*/  FMNMX R11, R10, R11, !PT ;  /* 0x0000000b0a0b7209 */ /* 0x001fe20007800000 */
[----:B------:R-:W-:-:S04]  /*02c0*/  IMAD.MOV.U32 R10, RZ, RZ, -0x800001 ;  /* 0xff7fffffff0a7424 */ /* 0x000fc800078e00ff */
[----:B------:R-:W0:Y:S01]  /*02d0*/  SHFL.BFLY PT, R6, R11, 0x1, 0x1f ;  /* 0x0c201f000b067f89 */ /* 0x000e2200000e0000 */
[----:B-1----:R-:W-:Y:S02]  /*02e0*/  @!P0 LEA R7, R12, R7, 0x18 ;  /* 0x000000070c078211 */ /* 0x002fe400078ec0ff */
[----:B------:R-:W-:Y:S02]  /*02f0*/  @!P1 LEA R12, R8, R13, 0x2 ;  /* 0x0000000d080c9211 */ /* 0x000fe400078e10ff */
[----:B------:R-:W-:Y:S02]  /*0300*/  @!P0 LEA.HI R9, R2, R7, RZ, 0x1d ;  /* 0x0000000702098211 */ /* 0x000fe400078fe8ff */
        /* <DEDUP_REMOVED lines=20> */
.L_x_59:
[----:B------:R-:W-:Y:S02]  /*0450*/  ISETP.NE.AND P1, PT, R2, RZ, PT ;  /* 0x000000ff0200720c */ /* 0x000fe40003f25270 */
[----:B-1----:R-:W-:-:S11]  /*0460*/  FMNMX R13, R12, R13, !PT ;  /* 0x0000000d0c0d7209 */ /* 0x002fd60007800000 */
[----:B------:R-:W1:Y:S01]  /*0470*/  @!P1 S2R R9, SR_CgaCtaId ;  /* 0x0000000000099919 */ /* 0x000e620000008800 */
[----:B------:R-:W-:Y:S02]  /*0480*/  @!P1 MOV R0, 0x400 ;  /* 0x0000040000009802 */ /* 0x000fe40000000f00 */
[----:B------:R-:W-:Y:S02]  /*0490*/  @!P1 PLOP3.LUT P0, PT, PT, PT, PT, 0x80, 0x8 ;  /* 0x000000000008981c */ /* 0x000fe40003f0f070 */
[----:B-1----:R-:W-:-:S05]  /*04a0*/  @!P1 LEA R0, R9, R0, 0x18 ;  /* 0x0000000009009211 */ /* 0x002fca00078ec0ff */
[----:B------:R1:W-:Y:S06]  /*04b0*/  @!P1 STS [R0], R13 ;  /* 0x0000000d00009388 */ /* 0x0003ec0000000800 */
.L_x_45:
        /* <DEDUP_REMOVED lines=11> */
[----:B------:R-:W1:Y:S03]  /*0570*/  LDS R9, [UR4] ;  /* 0x00000004ff097984 */ /* 0x000e660008000800 */
.L_x_49:
[----:B0-2---:R-:W-:-:S06]  /*0580*/  IMAD.WIDE R10, R13, 0x4, R4 ;  /* 0x000000040d0a7825 */ /* 0x005fcc00078e0204 */
[----:B------:R-:W1:Y:S01]  /*0590*/  LDG.E.CONSTANT R10, desc[UR8][R10.64] ;  /* 0x000000080a0a7981 */ /* 0x000e62000c1e9900 */
[----:B------:R-:W-:Y:S02]  /*05a0*/  HFMA2 R15, -RZ, RZ, 0.96630859375, -0.0022525787353515625 ;  /* 0x3bbb989dff0f7431 */ /* 0x000fe400000001ff */
[----:B------:R-:W-:Y:S02]  /*05b0*/  IMAD.MOV.U32 R17, RZ, RZ, 0x437c0000 ;  /* 0x437c0000ff117424 */ /* 0x000fe400078e00ff */
[----:B-1----:R-:W-:Y:S01]  /*05c0*/  FFMA R12, R10, UR10, -R9 ;  /* 0x0000000a0a0c7c23 */ /* 0x002fe20008000809 */
        /* <DEDUP_REMOVED lines=8> */
[----:B------:R-:W-:-:S06]  /*0650*/  FFMA R15, R12, 1.925963033500011079e-08, R15 ;  /* 0x32a570600c0f7823 */ /* 0x000fcc000000000f */
[----:B------:R-:W0:Y:S02]  /*0660*/  MUFU.EX2 R15, R15 ;  /* 0x0000000f000f7308 */ /* 0x000e240000000800 */
[----:B0-----:R-:W-:-:S04]  /*0670*/  FMUL R17, R14, R15 ;  /* 0x0000000f0e117220 */ /* 0x001fc80000400000 */
[----:B------:R-:W-:Y:S01]  /*0680*/  FADD R0, R17, R0 ;  /* 0x0000000011007221 */ /* 0x000fe20000000000 */
[----:B------:R2:W-:Y:S01]  /*0690*/  STG.E desc[UR8][R10.64], R17 ;  /* 0x000000110a007986 */ /* 0x0005e2000c101908 */
[----:B------:R-:W-:Y:S05]  /*06a0*/  @!P1 BRA `(.L_x_49) ;  /* 0xfffffffc00b49947 */ /* 0x000fea000383ffff */
.L_x_48:
[----:B------:R-:W-:Y:S05]  /*06b0*/  BSYNC.RECONVERGENT B0 ;  /* 0x0000000000007941 */ /* 0x000fea0003800200 */
.L_x_47:
[----:B------:R-:W1:Y:S01]  /*06c0*/  SHFL.BFLY PT, R5, R0, 0x10, 0x1f ;  /* 0x0e001f0000057f89 */ /* 0x000e6200000e0000 */
[----:B------:R-:W-:Y:S02]  /*06d0*/  ISETP.NE.AND P1, PT, R8, RZ, PT ;  /* 0x000000ff0800720c */ /* 0x000fe40003f25270 */
[----:B------:R-:W-:-:S11]  /*06e0*/  ISETP.GE.U32.AND P2, PT, R2, UR6, PT ;  /* 0x0000000602007c0c */ /* 0x000fd6000bf46070 */
[----:B------:R-:W3:Y:S02]  /*06f0*/  @!P1 S2R R13, SR_CgaCtaId ;  /* 0x00000000000d9919 */ /* 0x000ee40000008800 */
[----:B------:R-:W4:Y:S01]  /*0700*/  @!P2 S2R R15, SR_CgaCtaId ;  /* 0x00000000000fa919 */ /* 0x000f220000008800 */
[----:B-1----:R-:W-:Y:S01]  /*0710*/  FADD R5, R5, R0 ;  /* 0x0000000005057221 */ /* 0x002fe20000000000 */
[----:B------:R-:W-:-:S04]  /*0720*/  @!P1 MOV R0, 0x400 ;  /* 0x0000040000009802 */ /* 0x000fc80000000f00 */
[----:B------:R-:W1:Y:S01]  /*0730*/  SHFL.BFLY PT, R4, R5, 0x8, 0x1f ;  /* 0x0d001f0005047f89 */ /* 0x000e6200000e0000 */
[----:B------:R-:W-:Y:S02]  /*0740*/  @!P1 VIADD R0, R0, 0x88 ;  /* 0x0000008800009836 */ /* 0x000fe40000000000 */
[----:B-1----:R-:W-:Y:S01]  /*0750*/  FADD R4, R5, R4 ;  /* 0x0000000405047221 */ /* 0x002fe20000000000 */
[----:B------:R-:W-:-:S04]  /*0760*/  @!P2 MOV R5, 0x400 ;  /* 0x000004000005a802 */ /* 0x000fc80000000f00 */
[----:B------:R-:W1:Y:S02]  /*0770*/  SHFL.BFLY PT, R9, R4, 0x4, 0x1f ;  /* 0x0c801f0004097f89 */ /* 0x000e6400000e0000 */
[----:B-1----:R-:W-:Y:S01]  /*0780*/  FADD R9, R4, R9 ;  /* 0x0000000904097221 */ /* 0x002fe20000000000 */
[----:B------:R-:W-:Y:S01]  /*0790*/  @!P2 VIADD R4, R5, 0x88 ;  /* 0x000000880504a836 */ /* 0x000fe20000000000 */
[----:B---3--:R-:W-:Y:S01]  /*07a0*/  @!P1 LEA R5, R13, R0, 0x18 ;  /* 0x000000000d059211 */ /* 0x008fe200078ec0ff */
[----:B------:R-:W-:Y:S02]  /*07b0*/  IMAD.MOV.U32 R0, RZ, RZ, RZ ;  /* 0x000000ffff007224 */ /* 0x000fe400078e00ff */
[----:B0-2---:R-:W0:Y:S01]  /*07c0*/  SHFL.BFLY PT, R10, R9, 0x2, 0x1f ;  /* 0x0c401f00090a7f89 */ /* 0x005e2200000e0000 */
[----:B----4-:R-:W-:Y:S02]  /*07d0*/  @!P2 LEA R15, R15, R4, 0x18 ;  /* 0x000000040f0fa211 */ /* 0x010fe400078ec0ff */
[----:B------:R-:W-:-:S02]  /*07e0*/  @!P1 LEA.HI R5, R2, R5, RZ, 0x1d ;  /* 0x0000000502059211 */ /* 0x000fc400078fe8ff */
[----:B------:R-:W-:Y:S01]  /*07f0*/  @!P2 LEA R8, R8, R15, 0x2 ;  /* 0x0000000f0808a211 */ /* 0x000fe200078e10ff */
        /* <DEDUP_REMOVED lines=19> */
.L_x_65:
[----:B-1----:R-:W-:-:S07]  /*0930*/  FADD R0, R8, R11 ;  /* 0x0000000b08007221 */ /* 0x002fce0000000000 */
.L_x_50:
        /* <DEDUP_REMOVED lines=10> */
[----:B--2---:R-:W-:-:S09]  /*09e0*/  ULEA UR4, UR5, UR4, 0x18 ;  /* 0x0000000405047291 */ /* 0x004fd2000f8ec0ff */
[----:B-1----:R-:W1:Y:S02]  /*09f0*/  LDS R0, [UR4+0x4] ;  /* 0x00000404ff007984 */ /* 0x002e640008000800 */
[----:B------:R-:W2:Y:S01]  /*0a00*/  LDCU UR4, c[0x0][0x390] ;  /* 0x00007200ff0477ac */ /* 0x000ea20008000800 */
[----:B-1----:R-:W-:-:S05]  /*0a10*/  VIADD R3, R0, 0x1800000 ;  /* 0x0180000000037836 */ /* 0x002fca0000000000 */
[----:B------:R-:W-:-:S04]  /*0a20*/  LOP3.LUT R3, R3, 0x7f800000, RZ, 0xc0, !PT ;  /* 0x7f80000003037812 */ /* 0x000fc800078ec0ff */
[----:B------:R-:W-:-:S13]  /*0a30*/  ISETP.GT.U32.AND P0, PT, R3, 0x1ffffff, PT ;  /* 0x01ffffff0300780c */ /* 0x000fda0003f04070 */
[----:B--2---:R-:W-:Y:S05]  /*0a40*/  @P0 BRA `(.L_x_52) ;  /* 0x00000000000c0947 */ /* 0x004fea0003800000 */
[----:B------:R-:W-:-:S07]  /*0a50*/  MOV R4, 0xa70 ;  /* 0x00000a7000047802 */ /* 0x000fce0000000f00 */
[----:B0-----:R-:W-:Y:S05]  /*0a60*/  CALL.REL.NOINC `($__internal_2_$__cuda_sm20_rcp_rn_f32_slowpath) ;  /* 0x0000000400587944 */ /* 0x001fea0003c00000 */
[----:B------:R-:W-:Y:S05]  /*0a70*/  BRA `(.L_x_53) ;  /* 0x0000000000107947 */ /* 0x000fea0003800000 */
.L_x_52:
[----:B------:R-:W1:Y:S02]  /*0a80*/  MUFU.RCP R3, R0 ;  /* 0x0000000000037308 */ /* 0x000e640000001000 */
[----:B-1----:R-:W-:-:S04]  /*0a90*/  FFMA R4, R0, R3, -1 ;  /* 0xbf80000000047423 */ /* 0x002fc80000000003 */
[----:B------:R-:W-:-:S04]  /*0aa0*/  FADD.FTZ R4, -R4, -RZ ;  /* 0x800000ff04047221 */ /* 0x000fc80000010100 */
[----:B------:R-:W-:-:S07]  /*0ab0*/  FFMA R3, R3, R4, R3 ;  /* 0x0000000403037223 */ /* 0x000fce0000000003 */
.L_x_53:
[----:B-1----:R-:W-:-:S05]  /*0ac0*/  IMAD.WIDE R4, R2, 0x4, R6 ;  /* 0x0000000402047825 */ /* 0x002fca00078e0206 */
[----:B------:R-:W2:Y:S01]  /*0ad0*/  LDG.E R0, desc[UR8][R4.64] ;  /* 0x0000000804007981 */ /* 0x000ea2000c1e1900 */
[----:B------:R-:W-:-:S04]  /*0ae0*/  IADD3 R2, PT, PT, R2, UR7, RZ ;  /* 0x0000000702027c10 */ /* 0x000fc8000fffe0ff */
[----:B------:R-:W-:Y:S01]  /*0af0*/  ISETP.GE.AND P0, PT, R2, UR4, PT ;  /* 0x0000000402007c0c */ /* 0x000fe2000bf06270 */
[----:B--2---:R-:W-:-:S05]  /*0b00*/  FMUL R9, R3, R0 ;  /* 0x0000000003097220 */ /* 0x004fca0000400000 */
[----:B------:R1:W-:Y:S07]  /*0b10*/  STG.E desc[UR8][R4.64], R9 ;  /* 0x0000000904007986 */ /* 0x0003ee000c101908 */
[----:B------:R-:W-:Y:S05]  /*0b20*/  @!P0 BRA `(.L_x_53) ;  /* 0xfffffffc00e48947 */ /* 0x000fea000383ffff */
[----:B------:R-:W-:Y:S05]  /*0b30*/  EXIT ;  /* 0x000000000000794d */ /* 0x000fea0003800000 */
.L_x_46:
[----:B------:R-:W-:Y:S02]  /*0b40*/  HFMA2 R17, -RZ, RZ, 0, 1.847743988037109375e-06 ;  /* 0x0000001fff117431 */ /* 0x000fe400000001ff */
[----:B0-----:R-:W-:Y:S02]  /*0b50*/  IMAD.MOV.U32 R15, RZ, RZ, R10 ;  /* 0x000000ffff0f7224 */ /* 0x001fe400078e000a */
[----:B------:R-:W-:Y:S02]  /*0b60*/  IMAD.MOV.U32 R16, RZ, RZ, 0x10 ;  /* 0x00000010ff107424 */ /* 0x000fe400078e00ff */
[----:B------:R-:W-:-:S07]  /*0b70*/  IMAD.MOV.U32 R14, RZ, RZ, -0x1 ;  /* 0xffffffffff0e7424 */ /* 0x000fce00078e00ff */
[----:B------:R-:W-:Y:S05]  /*0b80*/  WARPSYNC.COLLECTIVE R14, `(.L_x_54) ;  /* 0x000000000e087348 */ /* 0x000fea0003c00000 */
[----:B------:R0:W1:Y:S02]  /*0b90*/  SHFL.BFLY P1, R13, R15, R16, R17 ;  /* 0x0c0000100f0d7389 */ /* 0x0000640000020011 */
[----:B01----:R-:W-:Y:S05]  /*0ba0*/  ENDCOLLECTIVE ;  /* 0x000000000000791b */ /* 0x003fea0003800000 */
.L_x_54:
[----:B------:R-:W-:Y:S02]  /*0bb0*/  IMAD.MOV.U32 R16, RZ, RZ, 0x8 ;  /* 0x00000008ff107424 */ /* 0x000fe400078e00ff */
[----:B------:R-:W-:-:S05]  /*0bc0*/  IMAD.MOV.U32 R9, RZ, RZ, R13 ;  /* 0x000000ffff097224 */ /* 0x000fca00078e000d */
[----:B------:R-:W-:-:S04]  /*0bd0*/  FMNMX R9, R9, R10, !PT ;  /* 0x0000000a09097209 */ /* 0x000fc80007800000 */
[----:B------:R-:W-:-:S07]  /*0be0*/  MOV R15, R9 ;  /* 0x00000009000f7202 */ /* 0x000fce0000000f00 */
[----:B------:R-:W-:Y:S05]  /*0bf0*/  WARPSYNC.COLLECTIVE R14, `(.L_x_55) ;  /* 0x000000000e087348 */ /* 0x000fea0003c00000 */
[----:B------:R0:W1:Y:S02]  /*0c00*/  SHFL.BFLY P1, R13, R15, R16, R17 ;  /* 0x0c0000100f0d7389 */ /* 0x0000640000020011 */
[----:B01----:R-:W-:Y:S05]  /*0c10*/  ENDCOLLECTIVE ;  /* 0x000000000000791b */ /* 0x003fea0003800000 */
.L_x_55:
[----:B------:R-:W-:Y:S02]  /*0c20*/  IMAD.MOV.U32 R16, RZ, RZ, 0x4 ;  /* 0x00000004ff107424 */ /* 0x000fe400078e00ff */
[----:B------:R-:W-:-:S05]  /*0c30*/  IMAD.MOV.U32 R0, RZ, RZ, R13 ;  /* 0x000000ffff007224 */ /* 0x000fca00078e000d */
[----:B------:R-:W-:-:S04]  /*0c40*/  FMNMX R0, R9, R0, !PT ;  /* 0x0000000009007209 */ /* 0x000fc80007800000 */
[----:B------:R-:W-:-:S07]  /*0c50*/  MOV R15, R0 ;  /* 0x00000000000f7202 */ /* 0x000fce0000000f00 */
[----:B------:R-:W-:Y:S05]  /*0c60*/  WARPSYNC.COLLECTIVE R14, `(.L_x_56) ;  /* 0x000000000e087348 */ /* 0x000fea0003c00000 */
[----:B------:R0:W1:Y:S02]  /*0c70*/  SHFL.BFLY P1, R13, R15, R16, R17 ;  /* 0x0c0000100f0d7389 */ /* 0x0000640000020011 */
[----:B01----:R-:W-:Y:S05]  /*0c80*/  ENDCOLLECTIVE ;  /* 0x000000000000791b */ /* 0x003fea0003800000 */
.L_x_56:
[----:B------:R-:W-:Y:S02]  /*0c90*/  IMAD.MOV.U32 R16, RZ, RZ, 0x2 ;  /* 0x00000002ff107424 */ /* 0x000fe400078e00ff */
[----:B------:R-:W-:-:S05]  /*0ca0*/  IMAD.MOV.U32 R11, RZ, RZ, R13 ;  /* 0x000000ffff0b7224 */ /* 0x000fca00078e000d */
[----:B------:R-:W-:-:S04]  /*0cb0*/  FMNMX R11, R0, R11, !PT ;  /* 0x0000000b000b7209 */ /* 0x000fc80007800000 */
[----:B------:R-:W-:-:S07]  /*0cc0*/  MOV R15, R11 ;  /* 0x0000000b000f7202 */ /* 0x000fce0000000f00 */
[----:B------:R-:W-:Y:S05]  /*0cd0*/  WARPSYNC.COLLECTIVE R14, `(.L_x_57) ;  /* 0x000000000e087348 */ /* 0x000fea0003c00000 */
[----:B------:R0:W1:Y:S02]  /*0ce0*/  SHFL.BFLY P1, R13, R15, R16, R17 ;  /* 0x0c0000100f0d7389 */ /* 0x0000640000020011 */
[----:B01----:R-:W-:Y:S05]  /*0cf0*/  ENDCOLLECTIVE ;  /* 0x000000000000791b */ /* 0x003fea0003800000 */
.L_x_57:
[----:B------:R-:W-:Y:S02]  /*0d00*/  IMAD.MOV.U32 R16, RZ, RZ, 0x1 ;  /* 0x00000001ff107424 */ /* 0x000fe400078e00ff */
[----:B------:R-:W-:-:S05]  /*0d10*/  IMAD.MOV.U32 R12, RZ, RZ, R13 ;  /* 0x000000ffff0c7224 */ /* 0x000fca00078e000d */
[----:B------:R-:W-:-:S04]  /*0d20*/  FMNMX R12, R11, R12, !PT ;  /* 0x0000000c0b0c7209 */ /* 0x000fc80007800000 */
[----:B------:R-:W-:-:S07]  /*0d30*/  MOV R15, R12 ;  /* 0x0000000c000f7202 */ /* 0x000fce0000000f00 */
[----:B------:R-:W-:Y:S05]  /*0d40*/  WARPSYNC.COLLECTIVE R14, `(.L_x_58) ;  /* 0x000000000e087348 */ /* 0x000fea0003c00000 */
[----:B------:R0:W1:Y:S02]  /*0d50*/  SHFL.BFLY P1, R13, R15, R16, R17 ;  /* 0x0c0000100f0d7389 */ /* 0x0000640000020011 */
[----:B01----:R-:W-:Y:S05]  /*0d60*/  ENDCOLLECTIVE ;  /* 0x000000000000791b */ /* 0x003fea0003800000 */
.L_x_58:
[----:B------:R-:W-:Y:S05]  /*0d70*/  BRA `(.L_x_59) ;  /* 0xfffffff400b47947 */ /* 0x000fea000383ffff */
.L_x_51:
[----:B------:R-:W-:Y:S02]  /*0d80*/  HFMA2 R16, -RZ, RZ, 0, 9.5367431640625e-07 ;  /* 0x00000010ff107431 */ /* 0x000fe400000001ff */
[----:B-1----:R-:W-:Y:S02]  /*0d90*/  IMAD.MOV.U32 R15, RZ, RZ, R0 ;  /* 0x000000ffff0f7224 */ /* 0x002fe400078e0000 */
[----:B------:R-:W-:Y:S02]  /*0da0*/  IMAD.MOV.U32 R17, RZ, RZ, 0x1f ;  /* 0x0000001fff117424 */ /* 0x000fe400078e00ff */
[----:B------:R-:W-:-:S07]  /*0db0*/  IMAD.MOV.U32 R14, RZ, RZ, -0x1 ;  /* 0xffffffffff0e7424 */ /* 0x000fce00078e00ff */
[----:B------:R-:W-:Y:S05]  /*0dc0*/  WARPSYNC.COLLECTIVE R14, `(.L_x_60) ;  /* 0x000000000e087348 */ /* 0x000fea0003c00000 */
[----:B------:R0:W1:Y:S02]  /*0dd0*/  SHFL.BFLY P1, R13, R15, R16, R17 ;  /* 0x0c0000100f0d7389 */ /* 0x0000640000020011 */
[----:B01----:R-:W-:Y:S05]  /*0de0*/  ENDCOLLECTIVE ;  /* 0x000000000000791b */ /* 0x003fea0003800000 */
.L_x_60:
[----:B------:R-:W-:Y:S01]  /*0df0*/  IMAD.MOV.U32 R16, RZ, RZ, 0x8 ;  /* 0x00000008ff107424 */ /* 0x000fe200078e00ff */
[----:B------:R-:W-:-:S05]  /*0e00*/  MOV R5, R13 ;  /* 0x0000000d00057202 */ /* 0x000fca0000000f00 */
[----:B------:R-:W-:-:S04]  /*0e10*/  FADD R5, R0, R5 ;  /* 0x0000000500057221 */ /* 0x000fc80000000000 */
[----:B------:R-:W-:-:S07]  /*0e20*/  IMAD.MOV.U32 R15, RZ, RZ, R5 ;  /* 0x000000ffff0f7224 */ /* 0x000fce00078e0005 */
[----:B------:R-:W-:Y:S05]  /*0e30*/  WARPSYNC.COLLECTIVE R14, `(.L_x_61) ;  /* 0x000000000e087348 */ /* 0x000fea0003c00000 */
[----:B------:R0:W1:Y:S02]  /*0e40*/  SHFL.BFLY P1, R13, R15, R16, R17 ;  /* 0x0c0000100f0d7389 */ /* 0x0000640000020011 */
[----:B01----:R-:W-:Y:S05]  /*0e50*/  ENDCOLLECTIVE ;  /* 0x000000000000791b */ /* 0x003fea0003800000 */
.L_x_61:
[----:B------:R-:W-:Y:S01]  /*0e60*/  IMAD.MOV.U32 R16, RZ, RZ, 0x4 ;  /* 0x00000004ff107424 */ /* 0x000fe200078e00ff */
[----:B------:R-:W-:-:S05]  /*0e70*/  MOV R4, R13 ;  /* 0x0000000d00047202 */ /* 0x000fca0000000f00 */
[----:B------:R-:W-:-:S04]  /*0e80*/  FADD R4, R5, R4 ;  /* 0x0000000405047221 */ /* 0x000fc80000000000 */
[----:B------:R-:W-:-:S07]  /*0e90*/  IMAD.MOV.U32 R15, RZ, RZ, R4 ;  /* 0x000000ffff0f7224 */ /* 0x000fce00078e0004 */
[----:B------:R-:W-:Y:S05]  /*0ea0*/  WARPSYNC.COLLECTIVE R14, `(.L_x_62) ;  /* 0x000000000e087348 */ /* 0x000fea0003c00000 */
[----:B------:R0:W1:Y:S02]  /*0eb0*/  SHFL.BFLY P1, R13, R15, R16, R17 ;  /* 0x0c0000100f0d7389 */ /* 0x0000640000020011 */
[----:B01----:R-:W-:Y:S05]  /*0ec0*/  ENDCOLLECTIVE ;  /* 0x000000000000791b */ /* 0x003fea0003800000 */
.L_x_62:
[----:B------:R-:W-:Y:S01]  /*0ed0*/  IMAD.MOV.U32 R16, RZ, RZ, 0x2 ;  /* 0x00000002ff107424 */ /* 0x000fe200078e00ff */
[----:B------:R-:W-:-:S05]  /*0ee0*/  MOV R9, R13 ;  /* 0x0000000d00097202 */ /* 0x000fca0000000f00 */
[----:B------:R-:W-:-:S04]  /*0ef0*/  FADD R9, R4, R9 ;  /* 0x0000000904097221 */ /* 0x000fc80000000000 */
[----:B------:R-:W-:-:S07]  /*0f00*/  IMAD.MOV.U32 R15, RZ, RZ, R9 ;  /* 0x000000ffff0f7224 */ /* 0x000fce00078e0009 */
[----:B------:R-:W-:Y:S05]  /*0f10*/  WARPSYNC.COLLECTIVE R14, `(.L_x_63) ;  /* 0x000000000e087348 */ /* 0x000fea0003c00000 */
[----:B------:R0:W1:Y:S02]  /*0f20*/  SHFL.BFLY P1, R13, R15, R16, R17 ;  /* 0x0c0000100f0d7389 */ /* 0x0000640000020011 */
[----:B01----:R-:W-:Y:S05]  /*0f30*/  ENDCOLLECTIVE ;  /* 0x000000000000791b */ /* 0x003fea0003800000 */
.L_x_63:
[----:B------:R-:W-:Y:S01]  /*0f40*/  IMAD.MOV.U32 R16, RZ, RZ, 0x1 ;  /* 0x00000001ff107424 */ /* 0x000fe200078e00ff */
[----:B------:R-:W-:-:S05]  /*0f50*/  MOV R8, R13 ;  /* 0x0000000d00087202 */ /* 0x000fca0000000f00 */
[----:B------:R-:W-:-:S04]  /*0f60*/  FADD R8, R9, R8 ;  /* 0x0000000809087221 */ /* 0x000fc80000000000 */
[----:B------:R-:W-:-:S07]  /*0f70*/  IMAD.MOV.U32 R15, RZ, RZ, R8 ;  /* 0x000000ffff0f7224 */ /* 0x000fce00078e0008 */
[----:B------:R-:W-:Y:S05]  /*0f80*/  WARPSYNC.COLLECTIVE R14, `(.L_x_64) ;  /* 0x000000000e087348 */ /* 0x000fea0003c00000 */
[----:B------:R0:W1:Y:S02]  /*0f90*/  SHFL.BFLY P1, R13, R15, R16, R17 ;  /* 0x0c0000100f0d7389 */ /* 0x0000640000020011 */
[----:B01----:R-:W-:Y:S05]  /*0fa0*/  ENDCOLLECTIVE ;  /* 0x000000000000791b */ /* 0x003fea0003800000 */
.L_x_64:
[----:B------:R-:W-:Y:S01]  /*0fb0*/  MOV R11, R13 ;  /* 0x0000000d000b7202 */ /* 0x000fe20000000f00 */
[----:B------:R-:W-:Y:S06]  /*0fc0*/  BRA `(.L_x_65) ;  /* 0xfffffff800587947 */ /* 0x000fec000383ffff */
        .weak           $__internal_2_$__cuda_sm20_rcp_rn_f32_slowpath
        .type           $__internal_2_$__cuda_sm20_rcp_rn_f32_slowpath,@function
        .size           $__internal_2_$__cuda_sm20_rcp_rn_f32_slowpath,(.L_x_72 - $__internal_2_$__cuda_sm20_rcp_rn_f32_slowpath)
$__internal_2_$__cuda_sm20_rcp_rn_f32_slowpath:
[----:B------:R-:W-:-:S05]  /*0fd0*/  IMAD.SHL.U32 R3, R0, 0x2, RZ ;  /* 0x0000000200037824 */ /* 0x000fca00078e00ff */
[----:B------:R-:W-:-:S04]  /*0fe0*/  SHF.R.U32.HI R3, RZ, 0x18, R3 ;  /* 0x00000018ff037819 */ /* 0x000fc80000011603 */
[----:B------:R-:W-:-:S13]  /*0ff0*/  ISETP.NE.U32.AND P0, PT, R3, RZ, PT ;  /* 0x000000ff0300720c */ /* 0x000fda0003f05070 */
[----:B------:R-:W-:Y:S05]  /*1000*/  @P0 BRA `(.L_x_66) ;  /* 0x00000000002c0947 */ /* 0x000fea0003800000 */
[----:B------:R-:W-:-:S05]  /*1010*/  IMAD.SHL.U32 R3, R0, 0x2, RZ ;  /* 0x0000000200037824 */ /* 0x000fca00078e00ff */
        /* <DEDUP_REMOVED lines=10> */
.L_x_66:
[----:B------:R-:W-:-:S04]  /*10c0*/  IADD3 R5, PT, PT, R3, -0xfd, RZ ;  /* 0xffffff0303057810 */ /* 0x000fc80007ffe0ff */
[----:B------:R-:W-:-:S13]  /*10d0*/  ISETP.GT.U32.AND P0, PT, R5, 0x1, PT ;  /* 0x000000010500780c */ /* 0x000fda0003f04070 */
[----:B------:R-:W-:Y:S05]  /*10e0*/  @P0 BRA `(.L_x_68) ;  /* 0x0000000000780947 */ /* 0x000fea0003800000 */
[----:B------:R-:W-:Y:S01]  /*10f0*/  LOP3.LUT R8, R0, 0x7fffff, RZ, 0xc0, !PT ;  /* 0x007fffff00087812 */ /* 0x000fe200078ec0ff */
[----:B------:R-:W-:Y:S02]  /*1100*/  IMAD.MOV.U32 R12, RZ, RZ, 0x3 ;  /* 0x00000003ff0c7424 */ /* 0x000fe400078e00ff */
[----:B------:R-:W-:Y:S01]  /*1110*/  VIADD R3, R3, 0xffffff04 ;  /* 0xffffff0403037836 */ /* 0x000fe20000000000 */
        /* <DEDUP_REMOVED lines=12> */
[----:B------:R-:W-:Y:S01]  /*11e0*/  SHF.R.U32.HI R3, RZ, R3, R10 ;  /* 0x00000003ff037219 */ /* 0x000fe2000001160a */
[----:B------:R-:W-:Y:S01]  /*11f0*/  IMAD.MOV R9, RZ, RZ, -R9 ;  /* 0x000000ffff097224 */ /* 0x000fe200078e0a09 */
[----:B------:R-:W-:-:S04]  /*1200*/  SHF.R.U32.HI R8, RZ, R5, R8 ;  /* 0x00000005ff087219 */ /* 0x000fc80000011608 */
[----:B------:R-:W-:Y:S02]  /*1210*/  LOP3.LUT P1, RZ, R9, R5, R10, 0xf8, !PT ;  /* 0x0000000509ff7212 */ /* 0x000fe4000782f80a */
[C---:B------:R-:W-:Y:S02]  /*1220*/  LOP3.LUT P0, RZ, R8.reuse, 0x1, RZ, 0xc0, !PT ;  /* 0x0000000108ff7812 */ /* 0x040fe4000780c0ff */
[----:B------:R-:W-:-:S04]  /*1230*/  LOP3.LUT P2, RZ, R8, 0x2, RZ, 0xc0, !PT ;  /* 0x0000000208ff7812 */ /* 0x000fc8000784c0ff */
[----:B------:R-:W-:Y:S02]  /*1240*/  PLOP3.LUT P0, PT, P0, P1, P2, 0xe0, 0x0 ;  /* 0x000000000000781c */ /* 0x000fe40000703c20 */
[----:B------:R-:W-:Y:S02]  /*1250*/  LOP3.LUT P1, RZ, R0, 0x7fffff, RZ, 0xc0, !PT ;  /* 0x007fffff00ff7812 */ /* 0x000fe4000782c0ff */
[----:B------:R-:W-:-:S04]  /*1260*/  SEL R5, RZ, 0x1, !P0 ;  /* 0x00000001ff057807 */ /* 0x000fc80004000000 */
[----:B------:R-:W-:-:S04]  /*1270*/  IADD3 R5, PT, PT, -R5, RZ, RZ ;  /* 0x000000ff05057210 */ /* 0x000fc80007ffe1ff */
[----:B------:R-:W-:-:S13]  /*1280*/  ISETP.GE.AND P0, PT, R5, RZ, PT ;  /* 0x000000ff0500720c */ /* 0x000fda0003f06270 */
[----:B------:R-:W-:-:S05]  /*1290*/  @!P0 VIADD R3, R3, 0x1 ;  /* 0x0000000103038836 */ /* 0x000fca0000000000 */
[----:B------:R-:W-:-:S04]  /*12a0*/  @!P1 SHF.L.U32 R3, R3, 0x1, RZ ;  /* 0x0000000103039819 */ /* 0x000fc800000006ff */
[----:B------:R-:W-:Y:S01]  /*12b0*/  LOP3.LUT R3, R3, 0x80000000, R0, 0xf8, !PT ;  /* 0x8000000003037812 */ /* 0x000fe200078ef800 */
[----:B------:R-:W-:Y:S06]  /*12c0*/  BRA `(.L_x_67) ;  /* 0x0000000000047947 */ /* 0x000fec0003800000 */
.L_x_68:
[----:B------:R0:W1:Y:S02]  /*12d0*/  MUFU.RCP R3, R0 ;  /* 0x0000000000037308 */ /* 0x0000640000001000 */
.L_x_67:
[----:B------:R-:W-:-:S04]  /*12e0*/  IMAD.MOV.U32 R5, RZ, RZ, 0x0 ;  /* 0x00000000ff057424 */ /* 0x000fc800078e00ff */
[----:B0123--:R-:W-:Y:S05]  /*12f0*/  RET.REL.NODEC R4 `(_Z18softmax_f32_kernelPKfPfif) ;  /* 0xffffffec04407950 */ /* 0x00ffea0003c3ffff */
.L_x_69:
        /* <DEDUP_REMOVED lines=16> */
.L_x_72:


//--------------------- .nv.shared._Z25softmax_causal_f32_kernelPKfPfiif --------------------------
	.section	.nv.shared._Z25softmax_causal_f32_kernelPKfPfiif,"aw",@nobits
	.sectionflags	@""
	.align	4
.nv.shared._Z25softmax_causal_f32_kernelPKfPfiif:
	.zero		1288


//--------------------- .nv.shared.reserved.0     --------------------------
	.section	.nv.shared.reserved.0,"aw",@nobits
	.weak		__nv_reservedSMEM_offset_0_alias
	.size		__nv_reservedSMEM_offset_0_alias, 0, 64
	.other		__nv_reservedSMEM_offset_0_alias,@"STO_CUDA_RESERVED_SHARED STV_DEFAULT"
__nv_reservedSMEM_offset_0_alias:
	.zero		0
	.zero		64


//--------------------- .nv.shared._Z18softmax_f32_kernelPKfPfif --------------------------
	.section	.nv.shared._Z18softmax_f32_kernelPKfPfif,"aw",@nobits
	.sectionflags	@""
	.align	4
.nv.shared._Z18softmax_f32_kernelPKfPfif:
	.zero		1288


//--------------------- .nv.constant0._Z25softmax_causal_f32_kernelPKfPfiif --------------------------
	.section	.nv.constant0._Z25softmax_causal_f32_kernelPKfPfiif,"a",@progbits
	.sectionflags	@""
	.align	4
.nv.constant0._Z25softmax_causal_f32_kernelPKfPfiif:
	.zero		924


//--------------------- .nv.constant0._Z24softmax_f32_small_kernelPKfPfiif --------------------------
	.section	.nv.constant0._Z24softmax_f32_small_kernelPKfPfiif,"a",@progbits
	.sectionflags	@""
	.align	4
.nv.constant0._Z24softmax_f32_small_kernelPKfPfiif:
	.zero		924


//--------------------- .nv.constant0._Z18softmax_f32_kernelPKfPfif --------------------------
	.section	.nv.constant0._Z18softmax_f32_kernelPKfPfif,"a",@progbits
	.sectionflags	@""
	.align	4
.nv.constant0._Z18softmax_f32_kernelPKfPfif:
	.zero		920


//--------------------- SYMBOLS --------------------------

	.type		.nv.reservedSmem.offset0,@object
	.size		.nv.reservedSmem.offset0,0x4
	.type		.nv.reservedSmem.cap,@object
	.size		.nv.reservedSmem.cap,0x4
